	.target	sm_90a

	.elftype	@"ET_EXEC"


//--------------------- .note.nv.tkinfo           --------------------------
	.section	.note.nv.tkinfo,"",@"SHT_NOTE"
	.sectionflags	@"SHF_NOTE_NV_TKINFO"
	.tkinfo
        /*0018*/ 	.word	0x00000002
        /*0030*/ 	.string	""
        /*0030*/ 	.string	"ptxas"
        /*0030*/ 	.string	"Cuda compilation tools, release 13.0, V13.0.88"
        /*0030*/ 	.string	"Build cuda_13.0.r13.0/compiler.36424714_0"
        /*0030*/ 	.string	"-arch sm_90a -m 64 "



//--------------------- .note.nv.cuinfo           --------------------------
	.section	.note.nv.cuinfo,"",@"SHT_NOTE"
	.sectionflags	@"SHF_NOTE_NV_CUINFO"
        /*0018*/ 	.short	0x0002
        /*001a*/ 	.short	0x005a
        /*001c*/ 	.short	0x0082
	.zero		2


//--------------------- .nv.info                  --------------------------
	.section	.nv.info,"",@"SHT_CUDA_INFO"
	.align	4


	//----- nvinfo : EIATTR_REGCOUNT
	.align		4
        /*0000*/ 	.byte	0x04, 0x2f
        /*0002*/ 	.short	(.L_15 - .L_14)
	.align		4
.L_14:
        /*0004*/ 	.word	index@(_ZN7cutlass13device_kernelINS_4gemm6kernel13GemmUniversalIN4cute5tupleIJiiiiEEENS1_10collective13CollectiveMmaINS1_34MainloopSm90TmaGmmaWarpSpecializedILi5ENS5_IJNS4_1CILi1EEESB_SB_EEENS1_35KernelTmaWarpSpecializedCooperativeEEENS5_IJNSA_ILi256EEESF_NSA_ILi64EEEEEENS_10bfloat16_tENS5_IJlSB_lEEESI_SJ_NS4_8TiledMMAINS4_8MMA_AtomIJNS4_4SM904GMMA28MMA_64x256x16_F32BF16BF16_SSILNSN_5MajorE0ELSP_0ELNSN_7ScaleInE1ELSQ_1EEEEEENS4_6LayoutINS5_IJNSA_ILi2EEESB_SB_EEENS5_IJSB_NSA_ILi0EEESW_EEEEENS5_IJNS4_10UnderscoreESZ_SZ_EEEEENS4_13SM90_TMA_LOADENS4_14ComposedLayoutINS4_7SwizzleILi3ELi4ELi3EEENS4_18smem_ptr_flag_bitsILi16EEENST_INS5_IJNSA_ILi8EEESG_EEENS5_IJSG_SB_EEEEEEEvNS4_8identityES12_S1C_vS1D_EENS_8epilogue10collective6detail29Sm90TmaWarpSpecializedAdapterINS1G_15DefaultEpilogueISI_SJ_SJ_NS1F_6thread17LinearCombinationISI_Li1EffLNS1K_9ScaleType4KindE0ELNS_15FloatRoundStyleE2ESI_EENS1_15EpilogueDefaultEEEEEvvEEEEvNT_6ParamsE)
        /*0008*/ 	.word	0x000000a8


	//----- nvinfo : EIATTR_FRAME_SIZE
	.align		4
.L_15:
        /*000c*/ 	.byte	0x04, 0x11
        /*000e*/ 	.short	(.L_17 - .L_16)
	.align		4
.L_16:
        /*0010*/ 	.word	index@(_ZN7cutlass13device_kernelINS_4gemm6kernel13GemmUniversalIN4cute5tupleIJiiiiEEENS1_10collective13CollectiveMmaINS1_34MainloopSm90TmaGmmaWarpSpecializedILi5ENS5_IJNS4_1CILi1EEESB_SB_EEENS1_35KernelTmaWarpSpecializedCooperativeEEENS5_IJNSA_ILi256EEESF_NSA_ILi64EEEEEENS_10bfloat16_tENS5_IJlSB_lEEESI_SJ_NS4_8TiledMMAINS4_8MMA_AtomIJNS4_4SM904GMMA28MMA_64x256x16_F32BF16BF16_SSILNSN_5MajorE0ELSP_0ELNSN_7ScaleInE1ELSQ_1EEEEEENS4_6LayoutINS5_IJNSA_ILi2EEESB_SB_EEENS5_IJSB_NSA_ILi0EEESW_EEEEENS5_IJNS4_10UnderscoreESZ_SZ_EEEEENS4_13SM90_TMA_LOADENS4_14ComposedLayoutINS4_7SwizzleILi3ELi4ELi3EEENS4_18smem_ptr_flag_bitsILi16EEENST_INS5_IJNSA_ILi8EEESG_EEENS5_IJSG_SB_EEEEEEEvNS4_8identityES12_S1C_vS1D_EENS_8epilogue10collective6detail29Sm90TmaWarpSpecializedAdapterINS1G_15DefaultEpilogueISI_SJ_SJ_NS1F_6thread17LinearCombinationISI_Li1EffLNS1K_9ScaleType4KindE0ELNS_15FloatRoundStyleE2ESI_EENS1_15EpilogueDefaultEEEEEvvEEEEvNT_6ParamsE)
        /*0014*/ 	.word	0x00000788


	//----- nvinfo : EIATTR_MIN_STACK_SIZE
	.align		4
.L_17:
        /*0018*/ 	.byte	0x04, 0x12
        /*001a*/ 	.short	(.L_19 - .L_18)
	.align		4
.L_18:
        /*001c*/ 	.word	index@(_ZN7cutlass13device_kernelINS_4gemm6kernel13GemmUniversalIN4cute5tupleIJiiiiEEENS1_10collective13CollectiveMmaINS1_34MainloopSm90TmaGmmaWarpSpecializedILi5ENS5_IJNS4_1CILi1EEESB_SB_EEENS1_35KernelTmaWarpSpecializedCooperativeEEENS5_IJNSA_ILi256EEESF_NSA_ILi64EEEEEENS_10bfloat16_tENS5_IJlSB_lEEESI_SJ_NS4_8TiledMMAINS4_8MMA_AtomIJNS4_4SM904GMMA28MMA_64x256x16_F32BF16BF16_SSILNSN_5MajorE0ELSP_0ELNSN_7ScaleInE1ELSQ_1EEEEEENS4_6LayoutINS5_IJNSA_ILi2EEESB_SB_EEENS5_IJSB_NSA_ILi0EEESW_EEEEENS5_IJNS4_10UnderscoreESZ_SZ_EEEEENS4_13SM90_TMA_LOADENS4_14ComposedLayoutINS4_7SwizzleILi3ELi4ELi3EEENS4_18smem_ptr_flag_bitsILi16EEENST_INS5_IJNSA_ILi8EEESG_EEENS5_IJSG_SB_EEEEEEEvNS4_8identityES12_S1C_vS1D_EENS_8epilogue10collective6detail29Sm90TmaWarpSpecializedAdapterINS1G_15DefaultEpilogueISI_SJ_SJ_NS1F_6thread17LinearCombinationISI_Li1EffLNS1K_9ScaleType4KindE0ELNS_15FloatRoundStyleE2ESI_EENS1_15EpilogueDefaultEEEEEvvEEEEvNT_6ParamsE)
        /*0020*/ 	.word	0x00000788
.L_19:


//--------------------- .nv.compat                --------------------------
	.section	.nv.compat,"",@"SHT_CUDA_COMPAT_INFO"
	.align	4
        /*0000*/ 	.byte	0x02, 0x09, 0x01, 0x00, 0x02, 0x02, 0x04, 0x00, 0x02, 0x05, 0x05, 0x00, 0x03, 0x07, 0x01, 0x01
        /*0010*/ 	.byte	0x02, 0x03, 0x01, 0x00, 0x02, 0x06, 0x01, 0x00, 0x04, 0x0b, 0x08, 0x00, 0x00, 0x00, 0x00, 0x00
        /*0020*/ 	.byte	0x00, 0x00, 0x00, 0x00


//--------------------- .nv.info._ZN7cutlass13device_kernelINS_4gemm6kernel13GemmUniversalIN4cute5tupleIJiiiiEEENS1_10collective13CollectiveMmaINS1_34MainloopSm90TmaGmmaWarpSpecializedILi5ENS5_IJNS4_1CILi1EEESB_SB_EEENS1_35KernelTmaWarpSpecializedCooperativeEEENS5_IJNSA_ILi256EEESF_NSA_ILi64EEEEEENS_10bfloat16_tENS5_IJlSB_lEEESI_SJ_NS4_8TiledMMAINS4_8MMA_AtomIJNS4_4SM904GMMA28MMA_64x256x16_F32BF16BF16_SSILNSN_5MajorE0ELSP_0ELNSN_7ScaleInE1ELSQ_1EEEEEENS4_6LayoutINS5_IJNSA_ILi2EEESB_SB_EEENS5_IJSB_NSA_ILi0EEESW_EEEEENS5_IJNS4_10UnderscoreESZ_SZ_EEEEENS4_13SM90_TMA_LOADENS4_14ComposedLayoutINS4_7SwizzleILi3ELi4ELi3EEENS4_18smem_ptr_flag_bitsILi16EEENST_INS5_IJNSA_ILi8EEESG_EEENS5_IJSG_SB_EEEEEEEvNS4_8identityES12_S1C_vS1D_EENS_8epilogue10collective6detail29Sm90TmaWarpSpecializedAdapterINS1G_15DefaultEpilogueISI_SJ_SJ_NS1F_6thread17LinearCombinationISI_Li1EffLNS1K_9ScaleType4KindE0ELNS_15FloatRoundStyleE2ESI_EENS1_15EpilogueDefaultEEEEEvvEEEEvNT_6ParamsE --------------------------
	.section	.nv.info._ZN7cutlass13device_kernelINS_4gemm6kernel13GemmUniversalIN4cute5tupleIJiiiiEEENS1_10collective13CollectiveMmaINS1_34MainloopSm90TmaGmmaWarpSpecializedILi5ENS5_IJNS4_1CILi1EEESB_SB_EEENS1_35KernelTmaWarpSpecializedCooperativeEEENS5_IJNSA_ILi256EEESF_NSA_ILi64EEEEEENS_10bfloat16_tENS5_IJlSB_lEEESI_SJ_NS4_8TiledMMAINS4_8MMA_AtomIJNS4_4SM904GMMA28MMA_64x256x16_F32BF16BF16_SSILNSN_5MajorE0ELSP_0ELNSN_7ScaleInE1ELSQ_1EEEEEENS4_6LayoutINS5_IJNSA_ILi2EEESB_SB_EEENS5_IJSB_NSA_ILi0EEESW_EEEEENS5_IJNS4_10UnderscoreESZ_SZ_EEEEENS4_13SM90_TMA_LOADENS4_14ComposedLayoutINS4_7SwizzleILi3ELi4ELi3EEENS4_18smem_ptr_flag_bitsILi16EEENST_INS5_IJNSA_ILi8EEESG_EEENS5_IJSG_SB_EEEEEEEvNS4_8identityES12_S1C_vS1D_EENS_8epilogue10collective6detail29Sm90TmaWarpSpecializedAdapterINS1G_15DefaultEpilogueISI_SJ_SJ_NS1F_6thread17LinearCombinationISI_Li1EffLNS1K_9ScaleType4KindE0ELNS_15FloatRoundStyleE2ESI_EENS1_15EpilogueDefaultEEEEEvvEEEEvNT_6ParamsE,"",@"SHT_CUDA_INFO"
	.sectionflags	@""
	.align	4


	//----- nvinfo : EIATTR_CUDA_API_VERSION
	.align		4
        /*0000*/ 	.byte	0x04, 0x37
        /*0002*/ 	.short	(.L_21 - .L_20)
.L_20:
        /*0004*/ 	.word	0x00000082


	//----- nvinfo : EIATTR_KPARAM_INFO
	.align		4
.L_21:
        /*0008*/ 	.byte	0x04, 0x17
        /*000a*/ 	.short	(.L_23 - .L_22)
.L_22:
        /*000c*/ 	.word	0x00000000
        /*0010*/ 	.short	0x0000
        /*0012*/ 	.short	0x0070
        /*0014*/ 	.byte	0x00, 0xf0, 0x01, 0x10


	//----- nvinfo : EIATTR_SPARSE_MMA_MASK
	.align		4
.L_23:
        /*0018*/ 	.byte	0x03, 0x50
        /*001a*/ 	.short	0x0000


	//----- nvinfo : EIATTR_MAXREG_COUNT
	.align		4
        /*001c*/ 	.byte	0x03, 0x1b
        /*001e*/ 	.short	0x00a8


	//----- nvinfo : EIATTR_NUM_BARRIERS
	.align		4
        /*0020*/ 	.byte	0x02, 0x4c
        /*0022*/ 	.byte	0x01
	.zero		1


	//----- nvinfo : EIATTR_EXTERNS
	.align		4
        /*0024*/ 	.byte	0x04, 0x0f
        /*0026*/ 	.short	(.L_25 - .L_24)


	//   ....[0]....
	.align		4
.L_24:
        /*0028*/ 	.word	index@(__assertfail)


	//----- nvinfo : EIATTR_ANNOTATIONS
	.align		4
.L_25:
        /*002c*/ 	.byte	0x04, 0x55
        /*002e*/ 	.short	(.L_27 - .L_26)


	//   ....[0]....
.L_26:
        /*0030*/ 	.word	0x00000001
        /*0034*/ 	.byte	0xc0, 0x06, 0x00, 0x00, 0x01, 0x00, 0x00, 0x00, 0xe0, 0x06, 0x00, 0x00, 0x01, 0x00, 0x00, 0x00
        /* <DEDUP_REMOVED lines=713> */
        /*2cd4*/ 	.byte	0x00, 0xae, 0x01, 0x00, 0x01, 0x00, 0x00, 0x00, 0x20, 0xae, 0x01, 0x00


	//----- nvinfo : EIATTR_MERCURY_ISA_VERSION
	.align		4
.L_27:
        /*2ce0*/ 	.byte	0x03, 0x5f
        /*2ce2*/ 	.short	0x0101


	//----- nvinfo : EIATTR_INT_WARP_WIDE_INSTR_OFFSETS
	.align		4
        /*2ce4*/ 	.byte	0x04, 0x31
        /*2ce6*/ 	.short	(.L_29 - .L_28)


	//   ....[0]....
.L_28:
        /*2ce8*/ 	.word	0x00000520


	//   ....[1]....
        /*2cec*/ 	.word	0x00000530


	//   ....[2]....
        /*2cf0*/ 	.word	0x000005c0


	//----- nvinfo : EIATTR_COOP_GROUP_MASK_REGIDS
	.align		4
.L_29:
        /*2cf4*/ 	.byte	0x04, 0x29
        /*2cf6*/ 	.short	(.L_31 - .L_30)


	//   ....[0]....
.L_30:
        /*2cf8*/ 	.word	0xffffffff


	//   ....[1]....
        /*2cfc*/ 	.word	0xffffffff


	//   ....[2]....
        /*2d00*/ 	.word	0xffffffff


	//   ....[3]....
        /*2d04*/ 	.word	0xffffffff


	//   ....[4]....
        /*2d08*/ 	.word	0xffffffff


	//----- nvinfo : EIATTR_COOP_GROUP_INSTR_OFFSETS
	.align		4
.L_31:
        /*2d0c*/ 	.byte	0x04, 0x28
        /*2d0e*/ 	.short	(.L_33 - .L_32)


	//   ....[0]....
.L_32:
        /*2d10*/ 	.word	0x00000070


	//   ....[1]....
        /*2d14*/ 	.word	0x00000080


	//   ....[2]....
        /*2d18*/ 	.word	0x000001a0


	//   ....[3]....
        /*2d1c*/ 	.word	0x000003d0


	//   ....[4]....
        /*2d20*/ 	.word	0x00001190


	//----- nvinfo : EIATTR_REG_RECONFIG
	.align		4
.L_33:
        /*2d24*/ 	.byte	0x01, 0x54
	.zero		2


	//----- nvinfo : EIATTR_SYSCALL_OFFSETS
	.align		4
        /*2d28*/ 	.byte	0x04, 0x46
        /*2d2a*/ 	.short	(.L_35 - .L_34)


	//   ....[0]....
.L_34:
        /*2d2c*/ 	.word	0x00001340


	//----- nvinfo : EIATTR_MBARRIER_INSTR_OFFSETS
	.align		4
.L_35:
        /*2d30*/ 	.byte	0x04, 0x39
        /*2d32*/ 	.short	(.L_37 - .L_36)


	//   ....[0]....
.L_36:
        /*2d34*/ 	.word	0x00000320
        /*2d38*/ 	.word	0x000000ff
        /*2d3c*/ 	.word	0x00000000
        /*2d40*/ 	.short	0x0100
        /*2d42*/ 	.byte	0x08
	.zero		1


	//   ....[1]....
        /*2d44*/ 	.word	0x00000330
        /*2d48*/ 	.word	0x000000ff
        /*2d4c*/ 	.word	0x00000028
        /*2d50*/ 	.short	0x0100
        /*2d52*/ 	.byte	0x08
	.zero		1


	//   ....[2]....
        /*2d54*/ 	.word	0x00000340
        /*2d58*/ 	.word	0x000000ff
        /*2d5c*/ 	.word	0x00000008
        /*2d60*/ 	.short	0x0100
        /*2d62*/ 	.byte	0x08
	.zero		1


	//   ....[3]....
        /*2d64*/ 	.word	0x00000350
        /*2d68*/ 	.word	0x000000ff
        /*2d6c*/ 	.word	0x00000030
        /*2d70*/ 	.short	0x0100
        /*2d72*/ 	.byte	0x08
	.zero		1


	//   ....[4]....
        /*2d74*/ 	.word	0x00000360
        /*2d78*/ 	.word	0x000000ff
        /*2d7c*/ 	.word	0x00000010
        /*2d80*/ 	.short	0x0100
        /*2d82*/ 	.byte	0x08
	.zero		1


	//   ....[5]....
        /*2d84*/ 	.word	0x00000370
        /*2d88*/ 	.word	0x000000ff
        /*2d8c*/ 	.word	0x00000038
        /*2d90*/ 	.short	0x0100
        /*2d92*/ 	.byte	0x08
	.zero		1


	//   ....[6]....
        /*2d94*/ 	.word	0x00000380
        /*2d98*/ 	.word	0x000000ff
        /*2d9c*/ 	.word	0x00000018
        /*2da0*/ 	.short	0x0100
        /*2da2*/ 	.byte	0x08
	.zero		1


	//   ....[7]....
        /*2da4*/ 	.word	0x00000390
        /*2da8*/ 	.word	0x000000ff
        /*2dac*/ 	.word	0x00000040
        /*2db0*/ 	.short	0x0100
        /*2db2*/ 	.byte	0x08
	.zero		1


	//   ....[8]....
        /*2db4*/ 	.word	0x000003a0
        /*2db8*/ 	.word	0x000000ff
        /*2dbc*/ 	.word	0x00000020
        /*2dc0*/ 	.short	0x0100
        /*2dc2*/ 	.byte	0x08
	.zero		1


	//   ....[9]....
        /*2dc4*/ 	.word	0x000003b0
        /*2dc8*/ 	.word	0x000000ff
        /*2dcc*/ 	.word	0x00000048
        /*2dd0*/ 	.short	0x0100
        /*2dd2*/ 	.byte	0x08
	.zero		1


	//   ....[10]....
        /*2dd4*/ 	.word	0x00000640
        /*2dd8*/ 	.word	0x000000ff
        /*2ddc*/ 	.word	0x00000060
        /*2de0*/ 	.short	0x0100
        /*2de2*/ 	.byte	0x10
	.zero		1


	//   ....[11]....
        /*2de4*/ 	.word	0x000006d0
        /*2de8*/ 	.word	0x000000ff
        /*2dec*/ 	.word	0x00000068
        /*2df0*/ 	.short	0x0100
        /*2df2*/ 	.byte	0x10
	.zero		1


	//   ....[12]....
        /*2df4*/ 	.word	0x000013e0
        /*2df8*/ 	.word	0x00000003
        /*2dfc*/ 	.word	0x00000000
        /*2e00*/ 	.short	0x010a
        /*2e02*/ 	.byte	0x3f
	.zero		1


	//   ....[13]....
        /*2e04*/ 	.word	0x00001420
        /*2e08*/ 	.word	0x00000003
        /*2e0c*/ 	.word	0x00000000
        /*2e10*/ 	.short	0x010a
        /*2e12*/ 	.byte	0x3f
	.zero		1


	//   ....[14]....
        /*2e14*/ 	.word	0x00004a20
        /*2e18*/ 	.word	0x000000ff
        /*2e1c*/ 	.word	0x00000000
        /*2e20*/ 	.short	0x010a
        /*2e22*/ 	.byte	0x08
	.zero		1


	//   ....[15]....
        /*2e24*/ 	.word	0x00004a60
        /*2e28*/ 	.word	0x000000ff
        /*2e2c*/ 	.word	0x00000000
        /*2e30*/ 	.short	0x010a
        /*2e32*/ 	.byte	0x08
	.zero		1


	//   ....[16]....
        /*2e34*/ 	.word	0x00008b30
        /*2e38*/ 	.word	0x000000ff
        /*2e3c*/ 	.word	0x00000000
        /*2e40*/ 	.short	0x0101
        /*2e42*/ 	.byte	0x0c
	.zero		1


	//   ....[17]....
        /*2e44*/ 	.word	0x00008d40
        /*2e48*/ 	.word	0x000000ff
        /*2e4c*/ 	.word	0x00000000
        /*2e50*/ 	.short	0x0101
        /*2e52*/ 	.byte	0x06
	.zero		1


	//   ....[18]....
        /*2e54*/ 	.word	0x0001a9d0
        /*2e58*/ 	.word	0x0000000a
        /*2e5c*/ 	.word	0x00000028
        /*2e60*/ 	.short	0x010a
        /*2e62*/ 	.byte	0x3f
	.zero		1


	//   ....[19]....
        /*2e64*/ 	.word	0x0001ad20
        /*2e68*/ 	.word	0x00000002
        /*2e6c*/ 	.word	0x00000068
        /*2e70*/ 	.short	0x0101
        /*2e72*/ 	.byte	0x3f
	.zero		1


	//   ....[20]....
        /*2e74*/ 	.word	0x0001b520
        /*2e78*/ 	.word	0x00000005
        /*2e7c*/ 	.word	0x00000000
        /*2e80*/ 	.short	0x010a
        /*2e82*/ 	.byte	0x3f
	.zero		1


	//   ....[21]....
        /*2e84*/ 	.word	0x0001b5b0
        /*2e88*/ 	.word	0x00000007
        /*2e8c*/ 	.word	0x00000000
        /*2e90*/ 	.short	0x010a
        /*2e92*/ 	.byte	0x3f
	.zero		1


	//   ....[22]....
        /*2e94*/ 	.word	0x0001b640
        /*2e98*/ 	.word	0x00000007
        /*2e9c*/ 	.word	0x00000000
        /*2ea0*/ 	.short	0x010a
        /*2ea2*/ 	.byte	0x3f
	.zero		1


	//   ....[23]....
        /*2ea4*/ 	.word	0x0001b6d0
        /*2ea8*/ 	.word	0x00000007
        /*2eac*/ 	.word	0x00000000
        /*2eb0*/ 	.short	0x010a
        /*2eb2*/ 	.byte	0x3f
	.zero		1


	//   ....[24]....
        /*2eb4*/ 	.word	0x0001b760
        /*2eb8*/ 	.word	0x00000003
        /*2ebc*/ 	.word	0x00000000
        /*2ec0*/ 	.short	0x010a
        /*2ec2*/ 	.byte	0x3f
	.zero		1


	//   ....[25]....
        /*2ec4*/ 	.word	0x0001b7c0
        /*2ec8*/ 	.word	0x00000003
        /*2ecc*/ 	.word	0x00000000
        /*2ed0*/ 	.short	0x010a
        /*2ed2*/ 	.byte	0x3f
	.zero		1


	//   ....[26]....
        /*2ed4*/ 	.word	0x0001b820
        /*2ed8*/ 	.word	0x00000005
        /*2edc*/ 	.word	0x00000000
        /*2ee0*/ 	.short	0x010a
        /*2ee2*/ 	.byte	0x3f
	.zero		1


	//   ....[27]....
        /*2ee4*/ 	.word	0x0001b8f0
        /*2ee8*/ 	.word	0x0000000a
        /*2eec*/ 	.word	0x00000028
        /*2ef0*/ 	.short	0x010a
        /*2ef2*/ 	.byte	0x3f
	.zero		1


	//   ....[28]....
        /*2ef4*/ 	.word	0x0001b9c0
        /*2ef8*/ 	.word	0x00000005
        /*2efc*/ 	.word	0x00000000
        /*2f00*/ 	.short	0x010a
        /*2f02*/ 	.byte	0x3f
	.zero		1


	//   ....[29]....
        /*2f04*/ 	.word	0x0001ba10
        /*2f08*/ 	.word	0x00000007
        /*2f0c*/ 	.word	0x00000000
        /*2f10*/ 	.short	0x010a
        /*2f12*/ 	.byte	0x3f
	.zero		1


	//   ....[30]....
        /*2f14*/ 	.word	0x0001ba60
        /*2f18*/ 	.word	0x00000007
        /*2f1c*/ 	.word	0x00000000
        /*2f20*/ 	.short	0x010a
        /*2f22*/ 	.byte	0x3f
	.zero		1


	//   ....[31]....
        /*2f24*/ 	.word	0x0001bab0
        /*2f28*/ 	.word	0x00000007
        /*2f2c*/ 	.word	0x00000000
        /*2f30*/ 	.short	0x010a
        /*2f32*/ 	.byte	0x3f
	.zero		1


	//----- nvinfo : EIATTR_NUM_MBARRIERS
	.align		4
.L_37:
        /*2f34*/ 	.byte	0x03, 0x38
        /*2f36*/ 	.short	0x000c


	//----- nvinfo : EIATTR_EXIT_INSTR_OFFSETS
	.align		4
        /*2f38*/ 	.byte	0x04, 0x1c
        /*2f3a*/ 	.short	(.L_39 - .L_38)


	//   ....[0]....
.L_38:
        /*2f3c*/ 	.word	0x00000740


	//   ....[1]....
        /*2f40*/ 	.word	0x000010b0


	//   ....[2]....
        /*2f44*/ 	.word	0x00019f50


	//   ....[3]....
        /*2f48*/ 	.word	0x0001a660


	//   ....[4]....
        /*2f4c*/ 	.word	0x0001b7b0


	//----- nvinfo : EIATTR_MAX_THREADS
	.align		4
.L_39:
        /*2f50*/ 	.byte	0x04, 0x05
        /*2f52*/ 	.short	(.L_41 - .L_40)
.L_40:
        /*2f54*/ 	.word	0x00000180
        /*2f58*/ 	.word	0x00000001
        /*2f5c*/ 	.word	0x00000001


	//----- nvinfo : EIATTR_CRS_STACK_SIZE
	.align		4
.L_41:
        /*2f60*/ 	.byte	0x04, 0x1e
        /*2f62*/ 	.short	(.L_43 - .L_42)
.L_42:
        /*2f64*/ 	.word	0x00000000


	//----- nvinfo : EIATTR_CBANK_PARAM_SIZE
	.align		4
.L_43:
        /*2f68*/ 	.byte	0x03, 0x19
        /*2f6a*/ 	.short	0x0470


	//----- nvinfo : EIATTR_PARAM_CBANK
	.align		4
        /*2f6c*/ 	.byte	0x04, 0x0a
        /*2f6e*/ 	.short	(.L_45 - .L_44)
	.align		4
.L_44:
        /*2f70*/ 	.word	index@(.nv.constant0._ZN7cutlass13device_kernelINS_4gemm6kernel13GemmUniversalIN4cute5tupleIJiiiiEEENS1_10collective13CollectiveMmaINS1_34MainloopSm90TmaGmmaWarpSpecializedILi5ENS5_IJNS4_1CILi1EEESB_SB_EEENS1_35KernelTmaWarpSpecializedCooperativeEEENS5_IJNSA_ILi256EEESF_NSA_ILi64EEEEEENS_10bfloat16_tENS5_IJlSB_lEEESI_SJ_NS4_8TiledMMAINS4_8MMA_AtomIJNS4_4SM904GMMA28MMA_64x256x16_F32BF16BF16_SSILNSN_5MajorE0ELSP_0ELNSN_7ScaleInE1ELSQ_1EEEEEENS4_6LayoutINS5_IJNSA_ILi2EEESB_SB_EEENS5_IJSB_NSA_ILi0EEESW_EEEEENS5_IJNS4_10UnderscoreESZ_SZ_EEEEENS4_13SM90_TMA_LOADENS4_14ComposedLayoutINS4_7SwizzleILi3ELi4ELi3EEENS4_18smem_ptr_flag_bitsILi16EEENST_INS5_IJNSA_ILi8EEESG_EEENS5_IJSG_SB_EEEEEEEvNS4_8identityES12_S1C_vS1D_EENS_8epilogue10collective6detail29Sm90TmaWarpSpecializedAdapterINS1G_15DefaultEpilogueISI_SJ_SJ_NS1F_6thread17LinearCombinationISI_Li1EffLNS1K_9ScaleType4KindE0ELNS_15FloatRoundStyleE2ESI_EENS1_15EpilogueDefaultEEEEEvvEEEEvNT_6ParamsE)
        /*2f74*/ 	.short	0x0210
        /*2f76*/ 	.short	0x0470


	//----- nvinfo : EIATTR_SW_WAR
	.align		4
.L_45:
        /*2f78*/ 	.byte	0x04, 0x36
        /*2f7a*/ 	.short	(.L_47 - .L_46)
.L_46:
        /*2f7c*/ 	.word	0x00000008
.L_47:


//--------------------- .nv.callgraph             --------------------------
	.section	.nv.callgraph,"",@"SHT_CUDA_CALLGRAPH"
	.align	4
	.sectionentsize	8
	.align		4
        /*0000*/ 	.word	0x00000000
	.align		4
        /*0004*/ 	.word	0xffffffff
	.align		4
        /*0008*/ 	.word	index@(_ZN7cutlass13device_kernelINS_4gemm6kernel13GemmUniversalIN4cute5tupleIJiiiiEEENS1_10collective13CollectiveMmaINS1_34MainloopSm90TmaGmmaWarpSpecializedILi5ENS5_IJNS4_1CILi1EEESB_SB_EEENS1_35KernelTmaWarpSpecializedCooperativeEEENS5_IJNSA_ILi256EEESF_NSA_ILi64EEEEEENS_10bfloat16_tENS5_IJlSB_lEEESI_SJ_NS4_8TiledMMAINS4_8MMA_AtomIJNS4_4SM904GMMA28MMA_64x256x16_F32BF16BF16_SSILNSN_5MajorE0ELSP_0ELNSN_7ScaleInE1ELSQ_1EEEEEENS4_6LayoutINS5_IJNSA_ILi2EEESB_SB_EEENS5_IJSB_NSA_ILi0EEESW_EEEEENS5_IJNS4_10UnderscoreESZ_SZ_EEEEENS4_13SM90_TMA_LOADENS4_14ComposedLayoutINS4_7SwizzleILi3ELi4ELi3EEENS4_18smem_ptr_flag_bitsILi16EEENST_INS5_IJNSA_ILi8EEESG_EEENS5_IJSG_SB_EEEEEEEvNS4_8identityES12_S1C_vS1D_EENS_8epilogue10collective6detail29Sm90TmaWarpSpecializedAdapterINS1G_15DefaultEpilogueISI_SJ_SJ_NS1F_6thread17LinearCombinationISI_Li1EffLNS1K_9ScaleType4KindE0ELNS_15FloatRoundStyleE2ESI_EENS1_15EpilogueDefaultEEEEEvvEEEEvNT_6ParamsE)
	.align		4
        /*000c*/ 	.word	index@(__assertfail)
	.align		4
        /*0010*/ 	.word	0x00000000
	.align		4
        /*0014*/ 	.word	0xfffffffe
	.align		4
        /*0018*/ 	.word	0x00000000
	.align		4
        /*001c*/ 	.word	0xfffffffd
	.align		4
        /*0020*/ 	.word	0x00000000
	.align		4
        /*0024*/ 	.word	0xfffffffc


//--------------------- .nv.constant4             --------------------------
	.section	.nv.constant4,"a",@progbits
	.align	8
	.align		8
.nv.constant4:
        /*0000*/ 	.dword	__assertfail
	.align		8
        /*0008*/ 	.dword	__unnamed_1
	.align		8
        /*0010*/ 	.dword	_ZN40_INTERNAL_5d32bc27_4_k_cu_68232931_223074cuda3std3__45__cpo5beginE
	.align		8
        /*0018*/ 	.dword	_ZN40_INTERNAL_5d32bc27_4_k_cu_68232931_223074cuda3std3__45__cpo3endE
	.align		8
        /*0020*/ 	.dword	_ZN40_INTERNAL_5d32bc27_4_k_cu_68232931_223074cuda3std3__45__cpo6cbeginE
	.align		8
        /*0028*/ 	.dword	_ZN40_INTERNAL_5d32bc27_4_k_cu_68232931_223074cuda3std3__45__cpo4cendE
	.align		8
        /*0030*/ 	.dword	_ZN40_INTERNAL_5d32bc27_4_k_cu_68232931_223074cuda3std3__442_GLOBAL__N__5d32bc27_4_k_cu_68232931_223076ignoreE
	.align		8
        /*0038*/ 	.dword	_ZN40_INTERNAL_5d32bc27_4_k_cu_68232931_223074cuda3std3__419piecewise_constructE
	.align		8
        /*0040*/ 	.dword	_ZN40_INTERNAL_5d32bc27_4_k_cu_68232931_223074cuda3std3__48in_placeE
	.align		8
        /*0048*/ 	.dword	_ZN40_INTERNAL_5d32bc27_4_k_cu_68232931_223074cuda3std6ranges3__45__cpo4swapE
	.align		8
        /*0050*/ 	.dword	_ZN40_INTERNAL_5d32bc27_4_k_cu_68232931_223074cuda3std6ranges3__45__cpo9iter_moveE
	.align		8
        /*0058*/ 	.dword	_ZN40_INTERNAL_5d32bc27_4_k_cu_68232931_223074cute7productE
	.align		8
        /*0060*/ 	.dword	_ZN40_INTERNAL_5d32bc27_4_k_cu_68232931_223074cute1_E
	.align		8
        /*0068*/ 	.dword	$str$22
	.align		8
        /*0070*/ 	.dword	$str$23


//--------------------- .text._ZN7cutlass13device_kernelINS_4gemm6kernel13GemmUniversalIN4cute5tupleIJiiiiEEENS1_10collective13CollectiveMmaINS1_34MainloopSm90TmaGmmaWarpSpecializedILi5ENS5_IJNS4_1CILi1EEESB_SB_EEENS1_35KernelTmaWarpSpecializedCooperativeEEENS5_IJNSA_ILi256EEESF_NSA_ILi64EEEEEENS_10bfloat16_tENS5_IJlSB_lEEESI_SJ_NS4_8TiledMMAINS4_8MMA_AtomIJNS4_4SM904GMMA28MMA_64x256x16_F32BF16BF16_SSILNSN_5MajorE0ELSP_0ELNSN_7ScaleInE1ELSQ_1EEEEEENS4_6LayoutINS5_IJNSA_ILi2EEESB_SB_EEENS5_IJSB_NSA_ILi0EEESW_EEEEENS5_IJNS4_10UnderscoreESZ_SZ_EEEEENS4_13SM90_TMA_LOADENS4_14ComposedLayoutINS4_7SwizzleILi3ELi4ELi3EEENS4_18smem_ptr_flag_bitsILi16EEENST_INS5_IJNSA_ILi8EEESG_EEENS5_IJSG_SB_EEEEEEEvNS4_8identityES12_S1C_vS1D_EENS_8epilogue10collective6detail29Sm90TmaWarpSpecializedAdapterINS1G_15DefaultEpilogueISI_SJ_SJ_NS1F_6thread17LinearCombinationISI_Li1EffLNS1K_9ScaleType4KindE0ELNS_15FloatRoundStyleE2ESI_EENS1_15EpilogueDefaultEEEEEvvEEEEvNT_6ParamsE --------------------------
	.section	.text._ZN7cutlass13device_kernelINS_4gemm6kernel13GemmUniversalIN4cute5tupleIJiiiiEEENS1_10collective13CollectiveMmaINS1_34MainloopSm90TmaGmmaWarpSpecializedILi5ENS5_IJNS4_1CILi1EEESB_SB_EEENS1_35KernelTmaWarpSpecializedCooperativeEEENS5_IJNSA_ILi256EEESF_NSA_ILi64EEEEEENS_10bfloat16_tENS5_IJlSB_lEEESI_SJ_NS4_8TiledMMAINS4_8MMA_AtomIJNS4_4SM904GMMA28MMA_64x256x16_F32BF16BF16_SSILNSN_5MajorE0ELSP_0ELNSN_7ScaleInE1ELSQ_1EEEEEENS4_6LayoutINS5_IJNSA_ILi2EEESB_SB_EEENS5_IJSB_NSA_ILi0EEESW_EEEEENS5_IJNS4_10UnderscoreESZ_SZ_EEEEENS4_13SM90_TMA_LOADENS4_14ComposedLayoutINS4_7SwizzleILi3ELi4ELi3EEENS4_18smem_ptr_flag_bitsILi16EEENST_INS5_IJNSA_ILi8EEESG_EEENS5_IJSG_SB_EEEEEEEvNS4_8identityES12_S1C_vS1D_EENS_8epilogue10collective6detail29Sm90TmaWarpSpecializedAdapterINS1G_15DefaultEpilogueISI_SJ_SJ_NS1F_6thread17LinearCombinationISI_Li1EffLNS1K_9ScaleType4KindE0ELNS_15FloatRoundStyleE2ESI_EENS1_15EpilogueDefaultEEEEEvvEEEEvNT_6ParamsE,"ax",@progbits
	.align	128
.text._ZN7cutlass13device_kernelINS_4gemm6kernel13GemmUniversalIN4cute5tupleIJiiiiEEENS1_10collective13CollectiveMmaINS1_34MainloopSm90TmaGmmaWarpSpecializedILi5ENS5_IJNS4_1CILi1EEESB_SB_EEENS1_35KernelTmaWarpSpecializedCooperativeEEENS5_IJNSA_ILi256EEESF_NSA_ILi64EEEEEENS_10bfloat16_tENS5_IJlSB_lEEESI_SJ_NS4_8TiledMMAINS4_8MMA_AtomIJNS4_4SM904GMMA28MMA_64x256x16_F32BF16BF16_SSILNSN_5MajorE0ELSP_0ELNSN_7ScaleInE1ELSQ_1EEEEEENS4_6LayoutINS5_IJNSA_ILi2EEESB_SB_EEENS5_IJSB_NSA_ILi0EEESW_EEEEENS5_IJNS4_10UnderscoreESZ_SZ_EEEEENS4_13SM90_TMA_LOADENS4_14ComposedLayoutINS4_7SwizzleILi3ELi4ELi3EEENS4_18smem_ptr_flag_bitsILi16EEENST_INS5_IJNSA_ILi8EEESG_EEENS5_IJSG_SB_EEEEEEEvNS4_8identityES12_S1C_vS1D_EENS_8epilogue10collective6detail29Sm90TmaWarpSpecializedAdapterINS1G_15DefaultEpilogueISI_SJ_SJ_NS1F_6thread17LinearCombinationISI_Li1EffLNS1K_9ScaleType4KindE0ELNS_15FloatRoundStyleE2ESI_EENS1_15EpilogueDefaultEEEEEvvEEEEvNT_6ParamsE:
        .type           _ZN7cutlass13device_kernelINS_4gemm6kernel13GemmUniversalIN4cute5tupleIJiiiiEEENS1_10collective13CollectiveMmaINS1_34MainloopSm90TmaGmmaWarpSpecializedILi5ENS5_IJNS4_1CILi1EEESB_SB_EEENS1_35KernelTmaWarpSpecializedCooperativeEEENS5_IJNSA_ILi256EEESF_NSA_ILi64EEEEEENS_10bfloat16_tENS5_IJlSB_lEEESI_SJ_NS4_8TiledMMAINS4_8MMA_AtomIJNS4_4SM904GMMA28MMA_64x256x16_F32BF16BF16_SSILNSN_5MajorE0ELSP_0ELNSN_7ScaleInE1ELSQ_1EEEEEENS4_6LayoutINS5_IJNSA_ILi2EEESB_SB_EEENS5_IJSB_NSA_ILi0EEESW_EEEEENS5_IJNS4_10UnderscoreESZ_SZ_EEEEENS4_13SM90_TMA_LOADENS4_14ComposedLayoutINS4_7SwizzleILi3ELi4ELi3EEENS4_18smem_ptr_flag_bitsILi16EEENST_INS5_IJNSA_ILi8EEESG_EEENS5_IJSG_SB_EEEEEEEvNS4_8identityES12_S1C_vS1D_EENS_8epilogue10collective6detail29Sm90TmaWarpSpecializedAdapterINS1G_15DefaultEpilogueISI_SJ_SJ_NS1F_6thread17LinearCombinationISI_Li1EffLNS1K_9ScaleType4KindE0ELNS_15FloatRoundStyleE2ESI_EENS1_15EpilogueDefaultEEEEEvvEEEEvNT_6ParamsE,@function
        .size           _ZN7cutlass13device_kernelINS_4gemm6kernel13GemmUniversalIN4cute5tupleIJiiiiEEENS1_10collective13CollectiveMmaINS1_34MainloopSm90TmaGmmaWarpSpecializedILi5ENS5_IJNS4_1CILi1EEESB_SB_EEENS1_35KernelTmaWarpSpecializedCooperativeEEENS5_IJNSA_ILi256EEESF_NSA_ILi64EEEEEENS_10bfloat16_tENS5_IJlSB_lEEESI_SJ_NS4_8TiledMMAINS4_8MMA_AtomIJNS4_4SM904GMMA28MMA_64x256x16_F32BF16BF16_SSILNSN_5MajorE0ELSP_0ELNSN_7ScaleInE1ELSQ_1EEEEEENS4_6LayoutINS5_IJNSA_ILi2EEESB_SB_EEENS5_IJSB_NSA_ILi0EEESW_EEEEENS5_IJNS4_10UnderscoreESZ_SZ_EEEEENS4_13SM90_TMA_LOADENS4_14ComposedLayoutINS4_7SwizzleILi3ELi4ELi3EEENS4_18smem_ptr_flag_bitsILi16EEENST_INS5_IJNSA_ILi8EEESG_EEENS5_IJSG_SB_EEEEEEEvNS4_8identityES12_S1C_vS1D_EENS_8epilogue10collective6detail29Sm90TmaWarpSpecializedAdapterINS1G_15DefaultEpilogueISI_SJ_SJ_NS1F_6thread17LinearCombinationISI_Li1EffLNS1K_9ScaleType4KindE0ELNS_15FloatRoundStyleE2ESI_EENS1_15EpilogueDefaultEEEEEvvEEEEvNT_6ParamsE,(.L_x_578 - _ZN7cutlass13device_kernelINS_4gemm6kernel13GemmUniversalIN4cute5tupleIJiiiiEEENS1_10collective13CollectiveMmaINS1_34MainloopSm90TmaGmmaWarpSpecializedILi5ENS5_IJNS4_1CILi1EEESB_SB_EEENS1_35KernelTmaWarpSpecializedCooperativeEEENS5_IJNSA_ILi256EEESF_NSA_ILi64EEEEEENS_10bfloat16_tENS5_IJlSB_lEEESI_SJ_NS4_8TiledMMAINS4_8MMA_AtomIJNS4_4SM904GMMA28MMA_64x256x16_F32BF16BF16_SSILNSN_5MajorE0ELSP_0ELNSN_7ScaleInE1ELSQ_1EEEEEENS4_6LayoutINS5_IJNSA_ILi2EEESB_SB_EEENS5_IJSB_NSA_ILi0EEESW_EEEEENS5_IJNS4_10UnderscoreESZ_SZ_EEEEENS4_13SM90_TMA_LOADENS4_14ComposedLayoutINS4_7SwizzleILi3ELi4ELi3EEENS4_18smem_ptr_flag_bitsILi16EEENST_INS5_IJNSA_ILi8EEESG_EEENS5_IJSG_SB_EEEEEEEvNS4_8identityES12_S1C_vS1D_EENS_8epilogue10collective6detail29Sm90TmaWarpSpecializedAdapterINS1G_15DefaultEpilogueISI_SJ_SJ_NS1F_6thread17LinearCombinationISI_Li1EffLNS1K_9ScaleType4KindE0ELNS_15FloatRoundStyleE2ESI_EENS1_15EpilogueDefaultEEEEEvvEEEEvNT_6ParamsE)
        .other          _ZN7cutlass13device_kernelINS_4gemm6kernel13GemmUniversalIN4cute5tupleIJiiiiEEENS1_10collective13CollectiveMmaINS1_34MainloopSm90TmaGmmaWarpSpecializedILi5ENS5_IJNS4_1CILi1EEESB_SB_EEENS1_35KernelTmaWarpSpecializedCooperativeEEENS5_IJNSA_ILi256EEESF_NSA_ILi64EEEEEENS_10bfloat16_tENS5_IJlSB_lEEESI_SJ_NS4_8TiledMMAINS4_8MMA_AtomIJNS4_4SM904GMMA28MMA_64x256x16_F32BF16BF16_SSILNSN_5MajorE0ELSP_0ELNSN_7ScaleInE1ELSQ_1EEEEEENS4_6LayoutINS5_IJNSA_ILi2EEESB_SB_EEENS5_IJSB_NSA_ILi0EEESW_EEEEENS5_IJNS4_10UnderscoreESZ_SZ_EEEEENS4_13SM90_TMA_LOADENS4_14ComposedLayoutINS4_7SwizzleILi3ELi4ELi3EEENS4_18smem_ptr_flag_bitsILi16EEENST_INS5_IJNSA_ILi8EEESG_EEENS5_IJSG_SB_EEEEEEEvNS4_8identityES12_S1C_vS1D_EENS_8epilogue10collective6detail29Sm90TmaWarpSpecializedAdapterINS1G_15DefaultEpilogueISI_SJ_SJ_NS1F_6thread17LinearCombinationISI_Li1EffLNS1K_9ScaleType4KindE0ELNS_15FloatRoundStyleE2ESI_EENS1_15EpilogueDefaultEEEEEvvEEEEvNT_6ParamsE,@"STO_CUDA_ENTRY STV_DEFAULT"
_ZN7cutlass13device_kernelINS_4gemm6kernel13GemmUniversalIN4cute5tupleIJiiiiEEENS1_10collective13CollectiveMmaINS1_34MainloopSm90TmaGmmaWarpSpecializedILi5ENS5_IJNS4_1CILi1EEESB_SB_EEENS1_35KernelTmaWarpSpecializedCooperativeEEENS5_IJNSA_ILi256EEESF_NSA_ILi64EEEEEENS_10bfloat16_tENS5_IJlSB_lEEESI_SJ_NS4_8TiledMMAINS4_8MMA_AtomIJNS4_4SM904GMMA28MMA_64x256x16_F32BF16BF16_SSILNSN_5MajorE0ELSP_0ELNSN_7ScaleInE1ELSQ_1EEEEEENS4_6LayoutINS5_IJNSA_ILi2EEESB_SB_EEENS5_IJSB_NSA_ILi0EEESW_EEEEENS5_IJNS4_10UnderscoreESZ_SZ_EEEEENS4_13SM90_TMA_LOADENS4_14ComposedLayoutINS4_7SwizzleILi3ELi4ELi3EEENS4_18smem_ptr_flag_bitsILi16EEENST_INS5_IJNSA_ILi8EEESG_EEENS5_IJSG_SB_EEEEEEEvNS4_8identityES12_S1C_vS1D_EENS_8epilogue10collective6detail29Sm90TmaWarpSpecializedAdapterINS1G_15DefaultEpilogueISI_SJ_SJ_NS1F_6thread17LinearCombinationISI_Li1EffLNS1K_9ScaleType4KindE0ELNS_15FloatRoundStyleE2ESI_EENS1_15EpilogueDefaultEEEEEvvEEEEvNT_6ParamsE:
[----:B------:R-:W0:Y:S02]  /*0000*/  LDC R1, c[0x0][0x28] ;  /* 0x00000a00ff017b82 */ /* 0x000e240000000800 */
[----:B0-----:R-:W-:Y:S01]  /*0010*/  VIADD R1, R1, 0xfffff878 ;  /* 0xfffff87801017836 */ /* 0x001fe20000000000 */
[----:B------:R-:W0:Y:S01]  /*0020*/  S2R R2, SR_TID.X ;  /* 0x0000000000027919 */ /* 0x000e220000002100 */
[----:B------:R-:W-:Y:S01]  /*0030*/  ELECT P0, URZ, PT ;  /* 0x00000000003f782f */ /* 0x000fe20003800000 */
[----:B------:R-:W-:Y:S01]  /*0040*/  BSSY B0, `(.L_x_0) ;  /* 0x0000015000007945 */ /* 0x000fe20003800000 */
[--C-:B0-----:R-:W-:Y:S02]  /*0050*/  SHF.R.U32.HI R0, RZ, 0x5, R2.reuse ;  /* 0x00000005ff007819 */ /* 0x101fe40000011602 */
[----:B------:R-:W-:-:S03]  /*0060*/  SHF.R.U32.HI R160, RZ, 0x7, R2 ;  /* 0x00000007ffa07819 */ /* 0x000fc60000011602 */
[----:B------:R-:W0:Y:S04]  /*0070*/  SHFL.IDX PT, R3, R0, RZ, 0x1f ;  /* 0x00001fff00037589 */ /* 0x000e2800000e0000 */
[----:B------:R-:W1:Y:S01]  /*0080*/  SHFL.IDX PT, R2, R160, RZ, 0x1f ;  /* 0x00001fffa0027589 */ /* 0x000e6200000e0000 */
[----:B0-----:R-:W-:Y:S02]  /*0090*/  R2UR UR10, R3 ;  /* 0x00000000030a72ca */ /* 0x001fe400000e0000 */
[----:B-1----:R-:W-:-:S11]  /*00a0*/  R2UR UR5, R2 ;  /* 0x00000000020572ca */ /* 0x002fd600000e0000 */
[----:B------:R-:W-:Y:S02]  /*00b0*/  USHF.R.S32.HI UR4, URZ, 0x1f, UR10 ;  /* 0x0000001f3f047899 */ /* 0x000fe4000801140a */
[----:B------:R-:W-:Y:S02]  /*00c0*/  ISETP.NE.OR P0, PT, RZ, UR10, !P0 ;  /* 0x0000000aff007c0c */ /* 0x000fe4000c705670 */
[----:B------:R-:W-:-:S04]  /*00d0*/  ULEA.HI UR4, UR4, UR10, URZ, 0x2 ;  /* 0x0000000a04047291 */ /* 0x000fc8000f8f103f */
[----:B------:R-:W-:-:S04]  /*00e0*/  ULOP3.LUT UR4, UR4, 0xfffffffc, URZ, 0xc0, !UPT ;  /* 0xfffffffc04047892 */ /* 0x000fc8000f8ec03f */
[----:B------:R-:W-:-:S03]  /*00f0*/  UIADD3 UR10, UR10, -UR4, URZ ;  /* 0x800000040a0a7290 */ /* 0x000fc6000fffe03f */
[----:B------:R-:W-:Y:S09]  /*0100*/  @P0 BRA `(.L_x_1) ;  /* 0x0000000000200947 */ /* 0x000ff20003800000 */
[----:B------:R-:W-:Y:S02]  /*0110*/  ULDC.64 UR6, c[0x0][0x198] ;  /* 0x0000660000067ab9 */ /* 0x000fe40000000a00 */
[----:B------:R-:W-:Y:S02]  /*0120*/  UIADD3 UR8, UP0, UR6, 0xf0, URZ ;  /* 0x000000f006087890 */ /* 0x000fe4000ff1e03f */
[----:B------:R-:W-:Y:S02]  /*0130*/  UIADD3 UR6, UP1, UR6, 0x1f0, URZ ;  /* 0x000001f006067890 */ /* 0x000fe4000ff3e03f */
[----:B------:R-:W-:Y:S02]  /*0140*/  UIADD3.X UR9, URZ, UR7, URZ, UP0, !UPT ;  /* 0x000000073f097290 */ /* 0x000fe400087fe43f */
[----:B------:R-:W-:-:S07]  /*0150*/  UIADD3.X UR7, URZ, UR7, URZ, UP1, !UPT ;  /* 0x000000073f077290 */ /* 0x000fce0008ffe43f */
[----:B------:R0:W-:Y:S02]  /*0160*/  UTMACCTL.PF [UR8] ;  /* 0x00000000080079b9 */ /* 0x0001e40008040000 */
[----:B------:R0:W-:Y:S02]  /*0170*/  UTMACCTL.PF [UR6] ;  /* 0x00000000060079b9 */ /* 0x0001e40008040000 */
[----:B0-----:R-:W-:Y:S01]  /*0180*/  NOP ;  /* 0x0000000000007918 */ /* 0x001fe20000000000 */
.L_x_1:
[----:B------:R-:W-:Y:S05]  /*0190*/  BSYNC B0 ;  /* 0x0000000000007941 */ /* 0x000fea0003800000 */
.L_x_0:
[----:B------:R-:W0:Y:S01]  /*01a0*/  SHFL.IDX PT, R2, R0, RZ, 0x1f ;  /* 0x00001fff00027589 */ /* 0x000e2200000e0000 */
[----:B------:R-:W-:Y:S01]  /*01b0*/  UISETP.NE.AND UP0, UPT, UR10, 0x3, UPT ;  /* 0x000000030a00788c */ /* 0x000fe2000bf05270 */
[----:B------:R-:W-:Y:S01]  /*01c0*/  ISETP.NE.AND P1, PT, RZ, UR5, PT ;  /* 0x00000005ff007c0c */ /* 0x000fe2000bf25270 */
[----:B------:R-:W-:Y:S02]  /*01d0*/  UIADD3 UR18, UR5, -0x1, URZ ;  /* 0xffffffff05127890 */ /* 0x000fe4000fffe03f */
[----:B------:R-:W-:Y:S02]  /*01e0*/  UISETP.EQ.OR UP0, UPT, UR10, URZ, !UP0 ;  /* 0x0000003f0a00728c */ /* 0x000fe4000c702670 */
[----:B------:R-:W-:Y:S02]  /*01f0*/  UISETP.GE.U32.AND UP1, UPT, UR18, 0x2, UPT ;  /* 0x000000021200788c */ /* 0x000fe4000bf26070 */
[----:B------:R-:W-:-:S04]  /*0200*/  UISETP.EQ.AND UP0, UPT, UR5, URZ, UP0 ;  /* 0x0000003f0500728c */ /* 0x000fc80008702270 */
[----:B------:R-:W-:-:S04]  /*0210*/  USEL UR40, URZ, 0x1, !UP0 ;  /* 0x000000013f287887 */ /* 0x000fc8000c000000 */
[----:B------:R-:W-:Y:S01]  /*0220*/  USEL UR40, UR40, 0x2, UP1 ;  /* 0x0000000228287887 */ /* 0x000fe20008800000 */
[----:B0-----:R-:W-:-:S13]  /*0230*/  ISETP.NE.AND P0, PT, R2, RZ, PT ;  /* 0x000000ff0200720c */ /* 0x001fda0003f05270 */
[----:B------:R-:W-:Y:S05]  /*0240*/  @P0 BRA `(.L_x_2) ;  /* 0x0000000000600947 */ /* 0x000fea0003800000 */
[----:B------:R-:W0:Y:S01]  /*0250*/  S2UR UR8, SR_CgaCtaId ;  /* 0x00000000000879c3 */ /* 0x000e220000008800 */
[----:B------:R-:W-:Y:S01]  /*0260*/  UMOV UR4, 0x400 ;  /* 0x0000040000047882 */ /* 0x000fe20000000000 */
[----:B------:R-:W-:Y:S01]  /*0270*/  UMOV UR5, 0x1 ;  /* 0x0000000100057882 */ /* 0x000fe20000000000 */
[----:B------:R-:W-:Y:S01]  /*0280*/  UMOV UR6, 0x100 ;  /* 0x0000010000067882 */ /* 0x000fe20000000000 */
[----:B------:R-:W-:Y:S01]  /*0290*/  ELECT P0, URZ, PT ;  /* 0x00000000003f782f */ /* 0x000fe20003800000 */
[----:B------:R-:W-:-:S04]  /*02a0*/  UIADD3 UR6, -UR6, 0x100000, URZ ;  /* 0x0010000006067890 */ /* 0x000fc8000fffe13f */
[----:B------:R-:W-:Y:S02]  /*02b0*/  USHF.L.U32 UR7, UR6, 0xb, URZ ;  /* 0x0000000b06077899 */ /* 0x000fe4000800063f */
[----:B------:R-:W-:Y:S02]  /*02c0*/  USHF.L.U32 UR6, UR6, 0x1, URZ ;  /* 0x0000000106067899 */ /* 0x000fe4000800063f */
[----:B0-----:R-:W-:Y:S02]  /*02d0*/  ULEA UR8, UR8, UR4, 0x18 ;  /* 0x0000000408087291 */ /* 0x001fe4000f8ec03f */
[----:B------:R-:W-:-:S04]  /*02e0*/  UIADD3 UR4, -UR5, 0x100000, URZ ;  /* 0x0010000005047890 */ /* 0x000fc8000fffe13f */
[----:B------:R-:W-:Y:S02]  /*02f0*/  USHF.L.U32 UR5, UR4, 0xb, URZ ;  /* 0x0000000b04057899 */ /* 0x000fe4000800063f */
[----:B------:R-:W-:Y:S01]  /*0300*/  USHF.L.U32 UR4, UR4, 0x1, URZ ;  /* 0x0000000104047899 */ /* 0x000fe2000800063f */
[----:B------:R-:W0:Y:S11]  /*0310*/  FENCE.VIEW.ASYNC.S ;  /* 0x00000000000073c6 */ /* 0x000e360000000000 */
[----:B0-----:R0:W1:Y:S01]  /*0320*/  SYNCS.EXCH.64 URZ, [UR8], UR4 ;  /* 0x00000004083f75b2 */ /* 0x0010620008000100 */
[----:B------:R0:W2:Y:S01]  /*0330*/  SYNCS.EXCH.64 URZ, [UR8+0x28], UR6 ;  /* 0x00002806083f75b2 */ /* 0x0000a20008000100 */
[----:B------:R0:W3:Y:S01]  /*0340*/  SYNCS.EXCH.64 URZ, [UR8+0x8], UR4 ;  /* 0x00000804083f75b2 */ /* 0x0000e20008000100 */
[----:B------:R0:W4:Y:S01]  /*0350*/  SYNCS.EXCH.64 URZ, [UR8+0x30], UR6 ;  /* 0x00003006083f75b2 */ /* 0x0001220008000100 */
[----:B------:R0:W0:Y:S01]  /*0360*/  SYNCS.EXCH.64 URZ, [UR8+0x10], UR4 ;  /* 0x00001004083f75b2 */ /* 0x0000220008000100 */
[----:B------:R0:W0:Y:S01]  /*0370*/  SYNCS.EXCH.64 URZ, [UR8+0x38], UR6 ;  /* 0x00003806083f75b2 */ /* 0x0000220008000100 */
[----:B------:R0:W0:Y:S01]  /*0380*/  SYNCS.EXCH.64 URZ, [UR8+0x18], UR4 ;  /* 0x00001804083f75b2 */ /* 0x0000220008000100 */
[----:B------:R0:W0:Y:S01]  /*0390*/  SYNCS.EXCH.64 URZ, [UR8+0x40], UR6 ;  /* 0x00004006083f75b2 */ /* 0x0000220008000100 */
[----:B------:R0:W0:Y:S01]  /*03a0*/  SYNCS.EXCH.64 URZ, [UR8+0x20], UR4 ;  /* 0x00002004083f75b2 */ /* 0x0000220008000100 */
[----:B------:R0:W0:Y:S01]  /*03b0*/  SYNCS.EXCH.64 URZ, [UR8+0x48], UR6 ;  /* 0x00004806083f75b2 */ /* 0x0000220008000100 */
[----:B------:R-:W-:Y:S01]  /*03c0*/  NOP ;  /* 0x0000000000007918 */ /* 0x000fe20000000000 */
.L_x_2:
[----:B------:R-:W5:Y:S01]  /*03d0*/  SHFL.IDX PT, R0, R0, RZ, 0x1f ;  /* 0x00001fff00007589 */ /* 0x000f6200000e0000 */
[----:B------:R-:W-:Y:S01]  /*03e0*/  ELECT P0, URZ, PT ;  /* 0x00000000003f782f */ /* 0x000fe20003800000 */
[----:B------:R-:W1:Y:S01]  /*03f0*/  S2UR UR17, SR_CTAID.Y ;  /* 0x00000000001179c3 */ /* 0x000e620000002600 */
[----:B0-----:R-:W-:Y:S01]  /*0400*/  ULDC UR5, c[0x0][0x65c] ;  /* 0x0001970000057ab9 */ /* 0x001fe20000000800 */
[----:B------:R-:W-:Y:S01]  /*0410*/  UMOV UR12, 0x20 ;  /* 0x00000020000c7882 */ /* 0x000fe20000000000 */
[----:B------:R-:W-:Y:S01]  /*0420*/  UISETP.NE.AND UP2, UPT, UR5, 0x1, UPT ;  /* 0x000000010500788c */ /* 0x000fe2000bf45270 */
[----:B------:R-:W-:Y:S01]  /*0430*/  NOP ;  /* 0x0000000000007918 */ /* 0x000fe20000000000 */
[----:B------:R-:W-:Y:S02]  /*0440*/  NOP ;  /* 0x0000000000007918 */ /* 0x000fe40000000000 */
[----:B------:R-:W-:Y:S01]  /*0450*/  UP2UR UR45, UPR, URZ, 0x4 ;  /* 0x000000043f2d7883 */ /* 0x000fe20008000000 */
[----:B------:R-:W0:Y:S01]  /*0460*/  S2UR UR4, SR_CTAID.X ;  /* 0x00000000000479c3 */ /* 0x000e220000002500 */
[----:B------:R-:W-:-:S02]  /*0470*/  PLOP3.LUT P2, PT, PT, PT, UP2, 0x80, 0x0 ;  /* 0x000000000000781c */ /* 0x000fc40003f4f028 */
[----:B------:R-:W-:Y:S02]  /*0480*/  PLOP3.LUT P4, PT, PT, PT, UP2, 0x80, 0x0 ;  /* 0x000000000000781c */ /* 0x000fe40003f8f028 */
[----:B------:R-:W-:Y:S01]  /*0490*/  PLOP3.LUT P3, PT, PT, PT, UP2, 0x80, 0x0 ;  /* 0x000000000000781c */ /* 0x000fe20003f6f028 */
[----:B------:R-:W-:Y:S01]  /*04a0*/  @UP2 ULDC UR14, c[0x0][0x10] ;  /* 0x00000400000e2ab9 */ /* 0x000fe20000000800 */
[----:B------:R-:W-:Y:S01]  /*04b0*/  @UP2 UMOV UR9, URZ ;  /* 0x0000003f00092c82 */ /* 0x000fe20008000000 */
[----:B------:R-:W-:Y:S01]  /*04c0*/  @!UP2 ULDC UR11, c[0x0][0xc] ;  /* 0x00000300000baab9 */ /* 0x000fe20000000800 */
[----:B-----5:R-:W-:Y:S01]  /*04d0*/  ISETP.NE.OR P0, PT, R0, RZ, !P0 ;  /* 0x000000ff0000720c */ /* 0x020fe20004705670 */
[----:B-1----:R-:W-:Y:S02]  /*04e0*/  @UP2 UMOV UR7, UR17 ;  /* 0x0000001100072c82 */ /* 0x002fe40008000000 */
[----:B------:R-:W-:Y:S01]  /*04f0*/  @UP2 UMOV UR8, UR7 ;  /* 0x0000000700082c82 */ /* 0x000fe20008000000 */
[----:B------:R-:W-:Y:S01]  /*0500*/  @!UP2 UMOV UR7, UR17 ;  /* 0x000000110007ac82 */ /* 0x000fe20008000000 */
[----:B0-----:R-:W-:-:S08]  /*0510*/  @UP2 UIMAD.WIDE.U32 UR14, UR4, UR14, UR8 ;  /* 0x0000000e040e22a5 */ /* 0x001fd0000f8e0008 */
[----:B------:R-:W-:Y:S01]  /*0520*/  VOTEU.ALL UP0, P0 ;  /* 0x00000000003f7886 */ /* 0x000fe20000000000 */
[----:B------:R-:W-:Y:S01]  /*0530*/  VOTEU.ALL UP1, P0 ;  /* 0x00000000003f7886 */ /* 0x000fe20000020000 */
[----:B------:R-:W-:-:S03]  /*0540*/  IMAD.U32 R2, RZ, RZ, UR14 ;  /* 0x0000000eff027e24 */ /* 0x000fc6000f8e00ff */
[----:B------:R-:W0:Y:S01]  /*0550*/  @!UP0 S2UR UR6, SR_CgaCtaId ;  /* 0x00000000000689c3 */ /* 0x000e220000008800 */
[----:B------:R-:W-:Y:S01]  /*0560*/  @!UP0 UMOV UR5, 0x400 ;  /* 0x0000040000058882 */ /* 0x000fe20000000000 */
[----:B------:R-:W-:-:S04]  /*0570*/  @!UP0 UIADD3 UR12, -UR12, 0x100000, URZ ;  /* 0x001000000c0c8890 */ /* 0x000fc8000fffe13f */
[----:B------:R-:W-:Y:S02]  /*0580*/  @!UP0 USHF.L.U32 UR13, UR12, 0xb, URZ ;  /* 0x0000000b0c0d8899 */ /* 0x000fe4000800063f */
[----:B------:R-:W-:Y:S01]  /*0590*/  @!UP0 USHF.L.U32 UR12, UR12, 0x1, URZ ;  /* 0x000000010c0c8899 */ /* 0x000fe2000800063f */
[----:B------:R-:W-:Y:S01]  /*05a0*/  IMAD.U32 R3, RZ, RZ, UR15 ;  /* 0x0000000fff037e24 */ /* 0x000fe2000f8e00ff */
[----:B0-----:R-:W-:Y:S01]  /*05b0*/  @!UP0 ULEA UR16, UR6, UR5, 0x18 ;  /* 0x0000000506108291 */ /* 0x001fe2000f8ec03f */
[----:B------:R-:W-:Y:S01]  /*05c0*/  VOTEU.ALL UP0, P0 ;  /* 0x00000000003f7886 */ /* 0x000fe20000000000 */
[----:B------:R-:W-:Y:S01]  /*05d0*/  PLOP3.LUT P0, PT, PT, PT, UP2, 0x80, 0x0 ;  /* 0x000000000000781c */ /* 0x000fe20003f0f028 */
[----:B------:R-:W-:Y:S01]  /*05e0*/  UMOV UR5, URZ ;  /* 0x0000003f00057c82 */ /* 0x000fe20008000000 */
[----:B------:R-:W-:Y:S01]  /*05f0*/  @UP2 UMOV UR6, URZ ;  /* 0x0000003f00062c82 */ /* 0x000fe20008000000 */
[----:B------:R-:W-:Y:S02]  /*0600*/  @!UP2 UIMAD.WIDE.U32 UR8, UR11, UR7, UR4 ;  /* 0x000000070b08a2a5 */ /* 0x000fe4000f8e0004 */
[----:B------:R-:W-:-:S04]  /*0610*/  @UP2 UIADD3 UR6, UR15, UR6, URZ ;  /* 0x000000060f062290 */ /* 0x000fc8000fffe03f */
[----:B------:R-:W-:Y:S01]  /*0620*/  IMAD.U32 R5, RZ, RZ, UR9 ;  /* 0x00000009ff057e24 */ /* 0x000fe2000f8e00ff */
[----:B------:R-:W0:Y:S02]  /*0630*/  FENCE.VIEW.ASYNC.S ;  /* 0x00000000000073c6 */ /* 0x000e240000000000 */
[----:B0-----:R0:W2:Y:S01]  /*0640*/  @!UP0 SYNCS.EXCH.64 URZ, [UR16+0x60], UR12 ;  /* 0x0000600c103f85b2 */ /* 0x0010a20008000100 */
[----:B------:R-:W-:Y:S01]  /*0650*/  @P2 MOV R6, UR6 ;  /* 0x0000000600062c02 */ /* 0x000fe20008000f00 */
[----:B------:R-:W-:Y:S02]  /*0660*/  IMAD.U32 R3, RZ, RZ, UR9 ;  /* 0x00000009ff037e24 */ /* 0x000fe4000f8e00ff */
[----:B------:R-:W-:Y:S02]  /*0670*/  @P0 IMAD.MOV.U32 R7, RZ, RZ, R2 ;  /* 0x000000ffff070224 */ /* 0x000fe400078e0002 */
[----:B------:R-:W-:Y:S02]  /*0680*/  IMAD.U32 R2, RZ, RZ, UR8 ;  /* 0x00000008ff027e24 */ /* 0x000fe4000f8e00ff */
[----:B------:R-:W-:-:S02]  /*0690*/  @!P4 IMAD.MOV.U32 R6, RZ, RZ, R5 ;  /* 0x000000ffff06c224 */ /* 0x000fc400078e0005 */
[----:B------:R-:W-:Y:S01]  /*06a0*/  IMAD.U32 R4, RZ, RZ, UR8 ;  /* 0x00000008ff047e24 */ /* 0x000fe2000f8e00ff */
[----:B------:R-:W-:Y:S02]  /*06b0*/  @!P3 MOV R7, R2 ;  /* 0x000000020007b202 */ /* 0x000fe40000000f00 */
[----:B------:R0:W-:Y:S01]  /*06c0*/  STL [R1+0x200], R6 ;  /* 0x0002000601007387 */ /* 0x0001e20000100800 */
[----:B------:R0:W2:Y:S03]  /*06d0*/  @!UP1 SYNCS.EXCH.64 URZ, [UR16+0x68], UR12 ;  /* 0x0000680c103f95b2 */ /* 0x0000a60008000100 */
[----:B------:R0:W-:Y:S01]  /*06e0*/  STL [R1+0x204], R7 ;  /* 0x0002040701007387 */ /* 0x0001e20000100800 */
[----:B------:R-:W-:Y:S01]  /*06f0*/  NOP ;  /* 0x0000000000007918 */ /* 0x000fe20000000000 */
[----:B--234-:R-:W-:Y:S06]  /*0700*/  BAR.SYNC.DEFER_BLOCKING 0x0 ;  /* 0x0000000000007b1d */ /* 0x01cfec0000010000 */
[----:B------:R-:W-:Y:S05]  /*0710*/  @!P1 BRA `(.L_x_3) ;  /* 0x0000019800109947 */ /* 0x000fea0003800000 */
[----:B------:R-:W-:-:S06]  /*0720*/  UISETP.GT.U32.AND UP0, UPT, UR18, 0x1, UPT ;  /* 0x000000011200788c */ /* 0x000fcc000bf04070 */
[----:B------:R-:W-:-:S13]  /*0730*/  PLOP3.LUT P0, PT, PT, PT, UP0, 0x80, 0x0 ;  /* 0x000000000000781c */ /* 0x000fda0003f0f008 */
[----:B0-----:R-:W-:Y:S05]  /*0740*/  @P0 EXIT ;  /* 0x000000000000094d */ /* 0x001fea0003800000 */
[----:B------:R-:W-:Y:S01]  /*0750*/  ULDC.64 UR8, c[0x0][0x650] ;  /* 0x0001940000087ab9 */ /* 0x000fe20000000a00 */
[----:B------:R-:W-:Y:S01]  /*0760*/  UMOV UR41, 0xffffffff ;  /* 0xffffffff00297882 */ /* 0x000fe20000000000 */
[----:B------:R-:W-:Y:S01]  /*0770*/  ISETP.GE.U32.AND P0, PT, R7, UR8, PT ;  /* 0x0000000807007c0c */ /* 0x000fe2000bf06070 */
[----:B------:R-:W-:Y:S01]  /*0780*/  UMOV UR42, 0xffffffff ;  /* 0xffffffff002a7882 */ /* 0x000fe20000000000 */
[----:B------:R-:W-:Y:S01]  /*0790*/  UMOV UR43, 0xffffffff ;  /* 0xffffffff002b7882 */ /* 0x000fe20000000000 */
[----:B------:R-:W-:Y:S02]  /*07a0*/  PRMT R0, RZ, 0x7610, R0 ;  /* 0x00007610ff007816 */ /* 0x000fe40000000000 */
[----:B------:R-:W-:-:S13]  /*07b0*/  ISETP.GE.U32.AND.EX P0, PT, R6, UR9, PT, P0 ;  /* 0x0000000906007c0c */ /* 0x000fda000bf06100 */
[----:B------:R-:W-:Y:S05]  /*07c0*/  @P0 BRA `(.L_x_4) ;  /* 0x0000000400800947 */ /* 0x000fea0003800000 */
[----:B------:R-:W-:Y:S01]  /*07d0*/  I2FP.F32.U32 R0, UR4 ;  /* 0x0000000400007c45 */ /* 0x000fe20008201000 */
[----:B------:R-:W-:Y:S01]  /*07e0*/  ULDC.64 UR16, c[0x0][0x628] ;  /* 0x00018a0000107ab9 */ /* 0x000fe20000000a00 */
[----:B------:R-:W-:Y:S01]  /*07f0*/  ULDC UR6, c[0x0][0x150] ;  /* 0x0000540000067ab9 */ /* 0x000fe20000000800 */
[----:B------:R-:W-:Y:S01]  /*0800*/  ISETP.NE.U32.AND P0, PT, RZ, UR16, PT ;  /* 0x00000010ff007c0c */ /* 0x000fe2000bf05070 */
[----:B------:R-:W-:Y:S01]  /*0810*/  ULDC UR15, c[0x0][0x630] ;  /* 0x00018c00000f7ab9 */ /* 0x000fe20000000800 */
[----:B------:R-:W-:Y:S01]  /*0820*/  FMUL R0, R0, UR6 ;  /* 0x0000000600007c20 */ /* 0x000fe20008400000 */
[----:B------:R-:W-:Y:S01]  /*0830*/  R2UR UR18, R7 ;  /* 0x00000000071272ca */ /* 0x000fe200000e0000 */
[----:B------:R-:W-:Y:S01]  /*0840*/  ULDC UR20, c[0x0][0x154] ;  /* 0x0000550000147ab9 */ /* 0x000fe20000000800 */
[----:B------:R-:W-:Y:S01]  /*0850*/  ISETP.NE.AND.EX P0, PT, RZ, UR17, PT, P0 ;  /* 0x00000011ff007c0c */ /* 0x000fe2000bf05300 */
[----:B------:R0:W1:Y:S01]  /*0860*/  F2I.U32.TRUNC.NTZ R2, R0 ;  /* 0x0000000000027305 */ /* 0x000062000020f000 */
[----:B------:R-:W-:-:S02]  /*0870*/  R2UR UR19, R6 ;  /* 0x00000000061372ca */ /* 0x000fc400000e0000 */
[----:B------:R-:W-:Y:S02]  /*0880*/  R2UR UR8, R7 ;  /* 0x00000000070872ca */ /* 0x000fe400000e0000 */
[----:B------:R-:W-:-:S07]  /*0890*/  R2UR UR9, R6 ;  /* 0x00000000060972ca */ /* 0x000fce00000e0000 */
[----:B0-----:R-:W-:Y:S08]  /*08a0*/  @!P0 BRA `(.L_x_5) ;  /* 0x0000000000308947 */ /* 0x001ff00003800000 */
[----:B------:R-:W-:Y:S01]  /*08b0*/  R2UR UR8, R7 ;  /* 0x00000000070872ca */ /* 0x000fe200000e0000 */
[----:B------:R-:W-:Y:S01]  /*08c0*/  ULDC UR6, c[0x0][0x634] ;  /* 0x00018d0000067ab9 */ /* 0x000fe20000000800 */
[----:B------:R-:W-:-:S11]  /*08d0*/  R2UR UR14, R6 ;  /* 0x00000000060e72ca */ /* 0x000fd600000e0000 */
[----:B------:R-:W-:-:S04]  /*08e0*/  UIADD3 UR6, UP0, UR8, UR6, URZ ;  /* 0x0000000608067290 */ /* 0x000fc8000ff1e03f */
[----:B------:R-:W-:-:S04]  /*08f0*/  UIADD3.X UR14, URZ, UR14, URZ, UP0, !UPT ;  /* 0x0000000e3f0e7290 */ /* 0x000fc800087fe43f */
[----:B------:R-:W-:-:S04]  /*0900*/  UIMAD.WIDE.U32 UR8, UR14, UR16, URZ ;  /* 0x000000100e0872a5 */ /* 0x000fc8000f8e003f */
[----:B------:R-:W-:Y:S02]  /*0910*/  UIMAD.WIDE.U32 UR10, UP0, UR6, UR17, UR8 ;  /* 0x00000011060a72a5 */ /* 0x000fe4000f800008 */
[----:B------:R-:W-:Y:S02]  /*0920*/  UIMAD.WIDE.U32 UR8, UR6, UR16, URZ ;  /* 0x00000010060872a5 */ /* 0x000fe4000f8e003f */
[----:B------:R-:W-:Y:S02]  /*0930*/  UIADD3.X UR13, URZ, URZ, URZ, UP0, !UPT ;  /* 0x0000003f3f0d7290 */ /* 0x000fe400087fe43f */
[----:B------:R-:W-:Y:S01]  /*0940*/  UIADD3 URZ, UP0, UR9, UR10, URZ ;  /* 0x0000000a093f7290 */ /* 0x000fe2000ff1e03f */
[----:B------:R-:W-:-:S03]  /*0950*/  UMOV UR12, UR11 ;  /* 0x0000000b000c7c82 */ /* 0x000fc60008000000 */
[----:B------:R-:W-:-:S12]  /*0960*/  UIMAD.WIDE.U32.X UR8, UR14, UR17, UR12, UP0 ;  /* 0x000000110e0872a5 */ /* 0x000fd800080e040c */
.L_x_5:
[----:B------:R-:W-:Y:S01]  /*0970*/  USHF.R.U64 UR43, UR8, UR15, UR9 ;  /* 0x0000000f082b7299 */ /* 0x000fe20008001209 */
[----:B------:R-:W-:Y:S01]  /*0980*/  I2FP.F32.U32 R0, UR7 ;  /* 0x0000000700007c45 */ /* 0x000fe20008201000 */
[----:B------:R-:W-:Y:S01]  /*0990*/  USHF.R.U32.HI UR5, URZ, UR15, UR9 ;  /* 0x0000000f3f057299 */ /* 0x000fe20008011609 */
[----:B-1----:R-:W-:Y:S01]  /*09a0*/  R2UR UR12, R2 ;  /* 0x00000000020c72ca */ /* 0x002fe200000e0000 */
[----:B------:R-:W-:Y:S02]  /*09b0*/  UIADD3 UR6, UP0, URZ, -UR43, URZ ;  /* 0x8000002b3f067290 */ /* 0x000fe4000ff1e03f */
[----:B------:R-:W-:Y:S01]  /*09c0*/  FMUL R0, R0, UR20 ;  /* 0x0000001400007c20 */ /* 0x000fe20008400000 */
[----:B------:R-:W-:Y:S01]  /*09d0*/  ULDC.64 UR8, c[0x0][0x620] ;  /* 0x0001880000087ab9 */ /* 0x000fe20000000a00 */
[----:B------:R-:W-:Y:S01]  /*09e0*/  UIADD3.X UR5, URZ, ~UR5, URZ, UP0, !UPT ;  /* 0x800000053f057290 */ /* 0x000fe200087fe43f */
[----:B------:R-:W-:Y:S01]  /*09f0*/  UMOV UR10, UR18 ;  /* 0x00000012000a7c82 */ /* 0x000fe20008000000 */
[----:B------:R-:W-:-:S02]  /*0a00*/  UMOV UR11, UR19 ;  /* 0x00000013000b7c82 */ /* 0x000fc40008000000 */
[----:B------:R-:W-:Y:S01]  /*0a10*/  UIMAD UR5, UR5, UR8, URZ ;  /* 0x00000008050572a4 */ /* 0x000fe2000f8e023f */
[----:B------:R-:W0:Y:S01]  /*0a20*/  F2I.U32.TRUNC.NTZ R0, R0 ;  /* 0x0000000000007305 */ /* 0x000e22000020f000 */
[----:B------:R-:W-:Y:S02]  /*0a30*/  UIMAD.WIDE.U32 UR10, UR6, UR8, UR10 ;  /* 0x00000008060a72a5 */ /* 0x000fe4000f8e000a */
[----:B------:R-:W-:Y:S01]  /*0a40*/  UIMAD UR6, UR6, UR9, UR5 ;  /* 0x00000009060672a4 */ /* 0x000fe2000f8e0205 */
[----:B------:R-:W-:Y:S01]  /*0a50*/  ULDC UR21, c[0x0][0x658] ;  /* 0x0001960000157ab9 */ /* 0x000fe20000000800 */
[----:B------:R-:W-:Y:S02]  /*0a60*/  UMOV UR19, 0xffffffff ;  /* 0xffffffff00137882 */ /* 0x000fe40000000000 */
[----:B------:R-:W-:Y:S01]  /*0a70*/  UIADD3 UR6, UR11, UR6, URZ ;  /* 0x000000060b067290 */ /* 0x000fe2000fffe03f */
[----:B------:R-:W-:Y:S01]  /*0a80*/  ULDC UR15, c[0x0][0x618] ;  /* 0x00018600000f7ab9 */ /* 0x000fe20000000800 */
[----:B------:R-:W-:Y:S01]  /*0a90*/  ULDC.64 UR8, c[0x0][0x640] ;  /* 0x0001900000087ab9 */ /* 0x000fe20000000a00 */
[----:B------:R-:W-:Y:S01]  /*0aa0*/  USHF.L.U32 UR11, UR19, UR21, URZ ;  /* 0x00000015130b7299 */ /* 0x000fe2000800063f */
[----:B------:R-:W-:Y:S01]  /*0ab0*/  ISETP.NE.U32.AND P0, PT, RZ, UR8, PT ;  /* 0x00000008ff007c0c */ /* 0x000fe2000bf05070 */
[----:B------:R-:W-:-:S02]  /*0ac0*/  USHF.R.U64 UR19, UR10, UR15, UR6 ;  /* 0x0000000f0a137299 */ /* 0x000fc40008001206 */
[----:B------:R-:W-:Y:S01]  /*0ad0*/  USHF.R.U32.HI UR10, URZ, UR15, UR6 ;  /* 0x0000000f3f0a7299 */ /* 0x000fe20008011606 */
[----:B0-----:R-:W-:Y:S01]  /*0ae0*/  R2UR UR14, R0 ;  /* 0x00000000000e72ca */ /* 0x001fe200000e0000 */
[----:B------:R-:W-:Y:S01]  /*0af0*/  ULDC UR17, c[0x0][0x608] ;  /* 0x0001820000117ab9 */ /* 0x000fe20000000800 */
[----:B------:R-:W-:Y:S01]  /*0b00*/  ISETP.NE.AND.EX P0, PT, RZ, UR9, PT, P0 ;  /* 0x00000009ff007c0c */ /* 0x000fe2000bf05300 */
[----:B------:R-:W-:Y:S02]  /*0b10*/  USHF.R.U64 UR23, UR19, UR17, UR10 ;  /* 0x0000001113177299 */ /* 0x000fe4000800120a */
[----:B------:R-:W-:Y:S01]  /*0b20*/  USHF.R.U32.HI UR10, URZ, UR17, UR10 ;  /* 0x000000113f0a7299 */ /* 0x000fe2000801160a */
[----:B------:R-:W-:Y:S01]  /*0b30*/  UMOV UR16, 0x1 ;  /* 0x0000000100107882 */ /* 0x000fe20000000000 */
[----:B------:R-:W-:Y:S02]  /*0b40*/  UIADD3 UR12, -UR12, URZ, URZ ;  /* 0x0000003f0c0c7290 */ /* 0x000fe4000fffe13f */
[----:B------:R-:W-:-:S02]  /*0b50*/  USHF.R.U64 UR24, UR23, UR21, UR10 ;  /* 0x0000001517187299 */ /* 0x000fc4000800120a */
[----:B------:R-:W-:Y:S01]  /*0b60*/  USHF.L.U32 UR6, UR16, UR21, URZ ;  /* 0x0000001510067299 */ /* 0x000fe2000800063f */
[----:B------:R-:W-:Y:S01]  /*0b70*/  ULDC UR13, c[0x0][0x144] ;  /* 0x00005100000d7ab9 */ /* 0x000fe20000000800 */
[----:B------:R-:W-:Y:S01]  /*0b80*/  ULDC UR5, c[0x0][0x600] ;  /* 0x0001800000057ab9 */ /* 0x000fe20000000800 */
[----:B------:R-:W-:Y:S02]  /*0b90*/  ULOP3.LUT UR16, URZ, UR11, URZ, 0x33, !UPT ;  /* 0x0000000b3f107292 */ /* 0x000fe4000f8e333f */
[----:B------:R-:W-:Y:S02]  /*0ba0*/  USHF.R.U32.HI UR11, URZ, UR21, UR10 ;  /* 0x000000153f0b7299 */ /* 0x000fe4000801160a */
[----:B------:R-:W-:Y:S02]  /*0bb0*/  UIADD3 UR18, UR5, -0x1, URZ ;  /* 0xffffffff05127890 */ /* 0x000fe4000fffe03f */
[----:B------:R-:W-:Y:S02]  /*0bc0*/  UIADD3 UR20, -UR14, URZ, URZ ;  /* 0x0000003f0e147290 */ /* 0x000fe4000fffe13f */
[----:B------:R-:W-:Y:S01]  /*0bd0*/  UIMAD UR4, UR13, UR12, UR4 ;  /* 0x0000000c0d0472a4 */ /* 0x000fe2000f8e0204 */
[----:B------:R-:W-:Y:S01]  /*0be0*/  ULDC UR25, c[0x0][0x148] ;  /* 0x0000520000197ab9 */ /* 0x000fe20000000800 */
[----:B------:R-:W-:Y:S01]  /*0bf0*/  ULDC UR21, c[0x0][0x648] ;  /* 0x0001920000157ab9 */ /* 0x000fe20000000800 */
[----:B------:R-:W-:Y:S01]  /*0c00*/  ULDC UR22, c[0x0][0x638] ;  /* 0x00018e0000167ab9 */ /* 0x000fe20000000800 */
[----:B------:R-:W-:Y:S01]  /*0c10*/  UMOV UR10, UR24 ;  /* 0x00000018000a7c82 */ /* 0x000fe20008000000 */
[----:B------:R-:W-:Y:S07]  /*0c20*/  @!P0 BRA `(.L_x_6) ;  /* 0x0000000000308947 */ /* 0x000fee0003800000 */
[----:B------:R-:W-:Y:S02]  /*0c30*/  ULDC UR14, c[0x0][0x64c] ;  /* 0x00019300000e7ab9 */ /* 0x000fe40000000800 */
        /* <DEDUP_REMOVED lines=8> */
[----:B------:R-:W-:-:S07]  /*0cc0*/  UIMAD.WIDE.U32.X UR8, UR17, UR9, UR14, UP0 ;  /* 0x00000009110872a5 */ /* 0x000fce00080e040e */
[----:B------:R-:W-:Y:S01]  /*0cd0*/  UMOV UR10, UR8 ;  /* 0x00000008000a7c82 */ /* 0x000fe20008000000 */
[----:B------:R-:W-:-:S05]  /*0ce0*/  UMOV UR11, UR9 ;  /* 0x00000009000b7c82 */ /* 0x000fca0008000000 */
.L_x_6:
[----:B------:R-:W-:Y:S01]  /*0cf0*/  UISETP.NE.AND UP0, UPT, UR45, URZ, UPT ;  /* 0x0000003f2d00728c */ /* 0x000fe2000bf05270 */
[----:B------:R-:W-:Y:S01]  /*0d00*/  IMAD.MOV.U32 R0, RZ, RZ, 0x1 ;  /* 0x00000001ff007424 */ /* 0x000fe200078e00ff */
[----:B------:R-:W-:Y:S02]  /*0d10*/  USHF.R.U64 UR8, UR10, UR21, UR11 ;  /* 0x000000150a087299 */ /* 0x000fe4000800120b */
[----:B------:R-:W-:Y:S02]  /*0d20*/  ULOP3.LUT UR16, UR23, UR16, URZ, 0xc0, !UPT ;  /* 0x0000001017107292 */ /* 0x000fe4000f8ec03f */
[----:B------:R-:W-:Y:S02]  /*0d30*/  ULOP3.LUT UR18, UR19, UR18, URZ, 0xc0, !UPT ;  /* 0x0000001213127292 */ /* 0x000fe4000f8ec03f */
[----:B------:R-:W-:-:S03]  /*0d40*/  UIMAD UR16, UR6, UR8, UR16 ;  /* 0x00000008061072a4 */ /* 0x000fc6000f8e0210 */
[----:B------:R-:W-:Y:S02]  /*0d50*/  @UP0 UIMAD UR4, UR25, UR20, UR7 ;  /* 0x00000014190402a4 */ /* 0x000fe4000f8e0207 */
[----:B------:R-:W-:-:S04]  /*0d60*/  UIADD3 UR7, -UR8, URZ, URZ ;  /* 0x0000003f08077290 */ /* 0x000fc8000fffe13f */
[----:B------:R-:W-:-:S03]  /*0d70*/  UIMAD UR6, UR7, UR22, UR24 ;  /* 0x00000016070672a4 */ /* 0x000fc6000f8e0218 */
[----:B------:R-:W-:Y:S01]  /*0d80*/  ULDC UR7, c[0x0][0x610] ;  /* 0x0001840000077ab9 */ /* 0x000fe20000000800 */
[----:B------:R-:W-:Y:S02]  /*0d90*/  UIMAD UR6, UR6, UR5, UR18 ;  /* 0x00000005060672a4 */ /* 0x000fe4000f8e0212 */
[----:B------:R-:W-:-:S04]  /*0da0*/  UIMAD UR4, UR16, UR7, UR4 ;  /* 0x00000007100472a4 */ /* 0x000fc8000f8e0204 */
[----:B------:R-:W-:Y:S02]  /*0db0*/  USEL UR42, UR6, UR4, !UP0 ;  /* 0x00000004062a7287 */ /* 0x000fe4000c000000 */
[----:B------:R-:W-:-:S12]  /*0dc0*/  USEL UR41, UR4, UR6, !UP0 ;  /* 0x0000000604297287 */ /* 0x000fd8000c000000 */
.L_x_4:
[----:B------:R-:W-:-:S08]  /*0dd0*/  NOP ;  /* 0x0000000000007918 */ /* 0x000fd00000000000 */
[----:B------:R-:W0:Y:S02]  /*0de0*/  USETMAXREG.TRY_ALLOC.CTAPOOL UP0, 0xf0 ;  /* 0x000000f0000079c8 */ /* 0x000e240008000600 */
[----:B0-----:R-:W-:-:S13]  /*0df0*/  PLOP3.LUT P0, PT, PT, PT, UP0, 0x80, 0x0 ;  /* 0x000000000000781c */ /* 0x001fda0003f0f008 */
[----:B------:R-:W-:Y:S05]  /*0e00*/  @!P0 BRA `(.L_x_4) ;  /* 0xfffffffc00f08947 */ /* 0x000fea000383ffff */
[----:B------:R-:W-:Y:S01]  /*0e10*/  ULDC.64 UR4, c[0x0][0x598] ;  /* 0x0001660000047ab9 */ /* 0x000fe20000000a00 */
[----:B------:R-:W-:Y:S01]  /*0e20*/  ULDC.64 UR36, c[0x0][0x208] ;  /* 0x0000820000247ab9 */ /* 0x000fe20000000a00 */
[----:B------:R-:W-:-:S04]  /*0e30*/  ISETP.NE.U32.AND P0, PT, RZ, UR4, PT ;  /* 0x00000004ff007c0c */ /* 0x000fc8000bf05070 */
[----:B------:R-:W-:-:S13]  /*0e40*/  ISETP.NE.AND.EX P0, PT, RZ, UR5, PT, P0 ;  /* 0x00000005ff007c0c */ /* 0x000fda000bf05300 */
[----:B------:R-:W-:Y:S05]  /*0e50*/  @!P0 BRA `(.L_x_7) ;  /* 0x00000000001c8947 */ /* 0x000fea0003800000 */
[----:B------:R-:W0:Y:S02]  /*0e60*/  LDC.64 R2, c[0x0][0x598] ;  /* 0x00016600ff027b82 */ /* 0x000e240000000a00 */
[----:B0-----:R-:W2:Y:S02]  /*0e70*/  LDG.E.64 R2, desc[UR36][R2.64] ;  /* 0x0000002402027981 */ /* 0x001ea4000c1e1b00 */
[----:B--2---:R-:W-:-:S04]  /*0e80*/  ISETP.NE.U32.AND P0, PT, R2, RZ, PT ;  /* 0x000000ff0200720c */ /* 0x004fc80003f05070 */
[----:B------:R-:W-:-:S13]  /*0e90*/  ISETP.NE.AND.EX P0, PT, R3, RZ, PT, P0 ;  /* 0x000000ff0300720c */ /* 0x000fda0003f05300 */
[----:B------:R-:W-:Y:S05]  /*0ea0*/  @!P0 BRA `(.L_x_7) ;  /* 0x0000000000088947 */ /* 0x000fea0003800000 */
[----:B------:R0:W5:Y:S01]  /*0eb0*/  LD.E R2, desc[UR36][R2.64] ;  /* 0x0000002402027980 */ /* 0x000162000c101900 */
[----:B------:R-:W-:Y:S05]  /*0ec0*/  BRA `(.L_x_8) ;  /* 0x0000000000247947 */ /* 0x000fea0003800000 */
.L_x_7:
[----:B------:R-:W-:Y:S02]  /*0ed0*/  ULDC.64 UR4, c[0x0][0x588] ;  /* 0x0001620000047ab9 */ /* 0x000fe40000000a00 */
[----:B------:R-:W-:-:S04]  /*0ee0*/  ISETP.NE.U32.AND P0, PT, RZ, UR4, PT ;  /* 0x00000004ff007c0c */ /* 0x000fc8000bf05070 */
[----:B------:R-:W-:-:S13]  /*0ef0*/  ISETP.NE.AND.EX P0, PT, RZ, UR5, PT, P0 ;  /* 0x00000005ff007c0c */ /* 0x000fda000bf05300 */
[----:B------:R-:W-:Y:S05]  /*0f00*/  @!P0 BRA `(.L_x_9) ;  /* 0x00000000000c8947 */ /* 0x000fea0003800000 */
[----:B------:R-:W0:Y:S02]  /*0f10*/  LDC.64 R2, c[0x0][0x588] ;  /* 0x00016200ff027b82 */ /* 0x000e240000000a00 */
[----:B0-----:R1:W5:Y:S01]  /*0f20*/  LDG.E R2, desc[UR36][R2.64] ;  /* 0x0000002402027981 */ /* 0x001362000c1e1900 */
[----:B------:R-:W-:Y:S05]  /*0f30*/  BRA `(.L_x_8) ;  /* 0x0000000000087947 */ /* 0x000fea0003800000 */
.L_x_9:
[----:B------:R-:W-:Y:S02]  /*0f40*/  ULDC UR4, c[0x0][0x580] ;  /* 0x0001600000047ab9 */ /* 0x000fe40000000800 */
[----:B------:R-:W-:-:S07]  /*0f50*/  IMAD.U32 R2, RZ, RZ, UR4 ;  /* 0x00000004ff027e24 */ /* 0x000fce000f8e00ff */
.L_x_8:
[----:B------:R-:W-:Y:S02]  /*0f60*/  ULDC.64 UR4, c[0x0][0x5a0] ;  /* 0x0001680000047ab9 */ /* 0x000fe40000000a00 */
[----:B------:R-:W-:-:S04]  /*0f70*/  ISETP.NE.U32.AND P0, PT, RZ, UR4, PT ;  /* 0x00000004ff007c0c */ /* 0x000fc8000bf05070 */
[----:B------:R-:W-:-:S13]  /*0f80*/  ISETP.NE.AND.EX P0, PT, RZ, UR5, PT, P0 ;  /* 0x00000005ff007c0c */ /* 0x000fda000bf05300 */
[----:B------:R-:W-:Y:S05]  /*0f90*/  @!P0 BRA `(.L_x_10) ;  /* 0x00000000001c8947 */ /* 0x000fea0003800000 */
[----:B------:R-:W2:Y:S02]  /*0fa0*/  LDC.64 R4, c[0x0][0x5a0] ;  /* 0x00016800ff047b82 */ /* 0x000ea40000000a00 */
[----:B--2---:R-:W2:Y:S02]  /*0fb0*/  LDG.E.64 R4, desc[UR36][R4.64] ;  /* 0x0000002404047981 */ /* 0x004ea4000c1e1b00 */
[----:B--2---:R-:W-:-:S04]  /*0fc0*/  ISETP.NE.U32.AND P0, PT, R4, RZ, PT ;  /* 0x000000ff0400720c */ /* 0x004fc80003f05070 */
[----:B------:R-:W-:-:S13]  /*0fd0*/  ISETP.NE.AND.EX P0, PT, R5, RZ, PT, P0 ;  /* 0x000000ff0500720c */ /* 0x000fda0003f05300 */
[----:B------:R-:W-:Y:S05]  /*0fe0*/  @!P0 BRA `(.L_x_10) ;  /* 0x0000000000088947 */ /* 0x000fea0003800000 */
[----:B------:R2:W5:Y:S01]  /*0ff0*/  LD.E R16, desc[UR36][R4.64] ;  /* 0x0000002404107980 */ /* 0x000562000c101900 */
[----:B------:R-:W-:Y:S05]  /*1000*/  BRA `(.L_x_11) ;  /* 0x0000000000247947 */ /* 0x000fea0003800000 */
.L_x_10:
[----:B------:R-:W-:Y:S02]  /*1010*/  ULDC.64 UR4, c[0x0][0x590] ;  /* 0x0001640000047ab9 */ /* 0x000fe40000000a00 */
[----:B------:R-:W-:-:S04]  /*1020*/  ISETP.NE.U32.AND P0, PT, RZ, UR4, PT ;  /* 0x00000004ff007c0c */ /* 0x000fc8000bf05070 */
[----:B------:R-:W-:-:S13]  /*1030*/  ISETP.NE.AND.EX P0, PT, RZ, UR5, PT, P0 ;  /* 0x00000005ff007c0c */ /* 0x000fda000bf05300 */
[----:B------:R-:W-:Y:S05]  /*1040*/  @!P0 BRA `(.L_x_12) ;  /* 0x00000000000c8947 */ /* 0x000fea0003800000 */
[----:B------:R-:W2:Y:S02]  /*1050*/  LDC.64 R16, c[0x0][0x590] ;  /* 0x00016400ff107b82 */ /* 0x000ea40000000a00 */
[----:B--2---:R3:W5:Y:S01]  /*1060*/  LDG.E R16, desc[UR36][R16.64] ;  /* 0x0000002410107981 */ /* 0x004762000c1e1900 */
[----:B------:R-:W-:Y:S05]  /*1070*/  BRA `(.L_x_11) ;  /* 0x0000000000087947 */ /* 0x000fea0003800000 */
.L_x_12:
[----:B------:R-:W-:Y:S02]  /*1080*/  ULDC UR4, c[0x0][0x584] ;  /* 0x0001610000047ab9 */ /* 0x000fe40000000800 */
[----:B------:R-:W-:-:S07]  /*1090*/  IMAD.U32 R16, RZ, RZ, UR4 ;  /* 0x00000004ff107e24 */ /* 0x000fce000f8e00ff */
.L_x_11:
[----:B------:R-:W-:-:S13]  /*10a0*/  LOP3.LUT P0, RZ, R0, 0xff, RZ, 0xc0, !PT ;  /* 0x000000ff00ff7812 */ /* 0x000fda000780c0ff */
[----:B------:R-:W-:Y:S05]  /*10b0*/  @!P0 EXIT ;  /* 0x000000000000894d */ /* 0x000fea0003800000 */
[----:B------:R-:W-:Y:S01]  /*10c0*/  ULDC UR4, c[0x0][0x28c] ;  /* 0x0000a30000047ab9 */ /* 0x000fe20000000800 */
[----:B------:R-:W-:Y:S01]  /*10d0*/  UMOV UR38, URZ ;  /* 0x0000003f00267c82 */ /* 0x000fe20008000000 */
[----:B------:R-:W-:Y:S01]  /*10e0*/  UIADD3 UR4, UR4, 0x3f, URZ ;  /* 0x0000003f04047890 */ /* 0x000fe2000fffe03f */
[----:B------:R-:W-:-:S03]  /*10f0*/  UMOV UR39, URZ ;  /* 0x0000003f00277c82 */ /* 0x000fc60008000000 */
[----:B------:R-:W-:-:S04]  /*1100*/  USHF.R.S32.HI UR5, URZ, 0x1f, UR4 ;  /* 0x0000001f3f057899 */ /* 0x000fc80008011404 */
[----:B------:R-:W-:-:S04]  /*1110*/  ULEA.HI UR5, UR5, UR4, URZ, 0x6 ;  /* 0x0000000405057291 */ /* 0x000fc8000f8f303f */
[----:B------:R-:W-:-:S12]  /*1120*/  USHF.R.S32.HI UR44, URZ, 0x6, UR5 ;  /* 0x000000063f2c7899 */ /* 0x000fd80008011405 */
.L_x_540:
[----:B------:R-:W4:Y:S01]  /*1130*/  S2R R0, SR_TID.X ;  /* 0x0000000000007919 */ /* 0x000f220000002100 */
[----:B------:R-:W0:Y:S01]  /*1140*/  S2UR UR6, SR_CgaCtaId ;  /* 0x00000000000679c3 */ /* 0x000e220000008800 */
[----:B------:R-:W-:Y:S02]  /*1150*/  UMOV UR46, 0x400 ;  /* 0x00000400002e7882 */ /* 0x000fe40000000000 */
[----:B0-----:R-:W-:Y:S01]  /*1160*/  ULEA UR46, UR6, UR46, 0x18 ;  /* 0x0000002e062e7291 */ /* 0x001fe2000f8ec03f */
[----:B----4-:R-:W-:-:S04]  /*1170*/  LOP3.LUT R0, R0, 0x80, RZ, 0xc0, !PT ;  /* 0x0000008000007812 */ /* 0x010fc800078ec0ff */
[----:B------:R-:W-:-:S06]  /*1180*/  SHF.R.U32.HI R0, RZ, 0x7, R0 ;  /* 0x00000007ff007819 */ /* 0x000fcc0000011600 */
[----:B------:R-:W0:Y:S02]  /*1190*/  SHFL.IDX PT, R0, R0, RZ, 0x1f ;  /* 0x00001fff00007589 */ /* 0x000e2400000e0000 */
[----:B0-----:R-:W-:-:S13]  /*11a0*/  R2UR UR4, R0 ;  /* 0x00000000000472ca */ /* 0x001fda00000e0000 */
[----:B------:R-:W-:-:S04]  /*11b0*/  ULEA.HI UR5, UR4, UR4, URZ, 0x1 ;  /* 0x0000000404057291 */ /* 0x000fc8000f8f083f */
[----:B------:R-:W-:-:S04]  /*11c0*/  ULOP3.LUT UR5, UR5, 0x7fffe, URZ, 0xc0, !UPT ;  /* 0x0007fffe05057892 */ /* 0x000fc8000f8ec03f */
[----:B------:R-:W-:-:S03]  /*11d0*/  UIADD3 UR5, UR4, -UR5, URZ ;  /* 0x8000000504057290 */ /* 0x000fc6000fffe03f */
[----:B------:R-:W-:Y:S01]  /*11e0*/  ULDC UR4, c[0x0][0x28c] ;  /* 0x0000a30000047ab9 */ /* 0x000fe20000000800 */
[----:B------:R-:W-:Y:S01]  /*11f0*/  ULEA UR5, UR5, UR46, 0xd ;  /* 0x0000002e05057291 */ /* 0x000fe2000f8e683f */
[----:B------:R-:W-:-:S03]  /*1200*/  ISETP.LT.AND P0, PT, RZ, UR4, PT ;  /* 0x00000004ff007c0c */ /* 0x000fc6000bf01270 */
[----:B------:R-:W-:-:S04]  /*1210*/  UIADD3 UR5, UR5, 0x100, URZ ;  /* 0x0000010005057890 */ /* 0x000fc8000fffe03f */
[----:B------:R-:W-:-:S04]  /*1220*/  USHF.R.U32.HI UR5, URZ, 0x4, UR5 ;  /* 0x000000043f057899 */ /* 0x000fc80008011605 */
[----:B------:R-:W-:Y:S02]  /*1230*/  ULOP3.LUT UR47, UR5, 0x3fff, URZ, 0xc0, !UPT ;  /* 0x00003fff052f7892 */ /* 0x000fe4000f8ec03f */
[----:B-1-3--:R-:W-:Y:S10]  /*1240*/  @P0 BRA `(.L_x_13) ;  /* 0x0000000000400947 */ /* 0x00aff40003800000 */
[----:B------:R-:W-:Y:S01]  /*1250*/  MOV R0, 0x0 ;  /* 0x0000000000007802 */ /* 0x000fe20000000f00 */
[----:B------:R-:W-:Y:S01]  /*1260*/  ULDC.64 UR4, c[0x4][0x68] ;  /* 0x01001a0000047ab9 */ /* 0x000fe20000000a00 */
[----:B------:R-:W-:Y:S01]  /*1270*/  ULDC.64 UR6, c[0x4][0x8] ;  /* 0x0100020000067ab9 */ /* 0x000fe20000000a00 */
[----:B--2---:R-:W-:Y:S01]  /*1280*/  MOV R4, UR4 ;  /* 0x0000000400047c02 */ /* 0x004fe20008000f00 */
[----:B------:R0:W2:Y:S01]  /*1290*/  LDC.64 R14, c[0x4][R0] ;  /* 0x01000000000e7b82 */ /* 0x0000a20000000a00 */
[----:B------:R-:W-:Y:S01]  /*12a0*/  IMAD.U32 R5, RZ, RZ, UR5 ;  /* 0x00000005ff057e24 */ /* 0x000fe2000f8e00ff */
[----:B------:R-:W-:Y:S01]  /*12b0*/  ULDC.64 UR4, c[0x4][0x70] ;  /* 0x01001c0000047ab9 */ /* 0x000fe20000000a00 */
[----:B------:R-:W-:Y:S01]  /*12c0*/  IMAD.U32 R10, RZ, RZ, UR6 ;  /* 0x00000006ff0a7e24 */ /* 0x000fe2000f8e00ff */
[----:B------:R-:W-:Y:S01]  /*12d0*/  MOV R11, UR7 ;  /* 0x00000007000b7c02 */ /* 0x000fe20008000f00 */
[----:B------:R-:W-:Y:S02]  /*12e0*/  IMAD.U32 R6, RZ, RZ, UR4 ;  /* 0x00000004ff067e24 */ /* 0x000fe4000f8e00ff */
[----:B------:R-:W-:-:S02]  /*12f0*/  IMAD.U32 R7, RZ, RZ, UR5 ;  /* 0x00000005ff077e24 */ /* 0x000fc4000f8e00ff */
[----:B------:R-:W-:Y:S02]  /*1300*/  IMAD.MOV.U32 R8, RZ, RZ, 0x1e1 ;  /* 0x000001e1ff087424 */ /* 0x000fe400078e00ff */
[----:B------:R-:W-:Y:S02]  /*1310*/  IMAD.MOV.U32 R12, RZ, RZ, 0x1 ;  /* 0x00000001ff0c7424 */ /* 0x000fe400078e00ff */
[----:B0-----:R-:W-:-:S07]  /*1320*/  IMAD.MOV.U32 R13, RZ, RZ, RZ ;  /* 0x000000ffff0d7224 */ /* 0x001fce00078e00ff */
[----:B------:R-:W-:-:S07]  /*1330*/  LEPC R20, `(.L_x_13) ;  /* 0x000000001014794e */ /* 0x000fce0000000000 */
[----:B-123-5:R-:W-:Y:S05]  /*1340*/  CALL.ABS.NOINC R14 ;  /* 0x000000000e007343 */ /* 0x02efea0003c00000 */
.L_x_13:
[----:B------:R-:W-:-:S06]  /*1350*/  ULOP3.LUT UR4, UR40, 0x1, URZ, 0xfc, !UPT ;  /* 0x0000000128047892 */ /* 0x000fcc000f8efc3f */
[----:B------:R-:W-:-:S05]  /*1360*/  IMAD.U32 R0, RZ, RZ, UR4 ;  /* 0x00000004ff007e24 */ /* 0x000fca000f8e00ff */
[----:B------:R-:W-:-:S13]  /*1370*/  ISETP.NE.AND P0, PT, R0, 0x3, PT ;  /* 0x000000030000780c */ /* 0x000fda0003f05270 */
[----:B------:R-:W-:Y:S05]  /*1380*/  @!P0 BRA `(.L_x_14) ;  /* 0x0000000000048947 */ /* 0x000fea0003800000 */
[----:B------:R-:W-:Y:S01]  /*1390*/  BPT.TRAP 0x1 ;  /* 0x000000040000795c */ /* 0x000fe20000300000 */
.L_x_14:
[----:B------:R-:W-:Y:S01]  /*13a0*/  IMAD.U32 R0, RZ, RZ, UR38 ;  /* 0x00000026ff007e24 */ /* 0x000fe2000f8e00ff */
[----:B-1----:R-:W-:-:S04]  /*13b0*/  MOV R3, UR39 ;  /* 0x0000002700037c02 */ /* 0x002fc80008000f00 */
[----:B------:R-:W-:Y:S02]  /*13c0*/  LEA R3, R3, UR46, 0x3 ;  /* 0x0000002e03037c11 */ /* 0x000fe4000f8e18ff */
[----:B------:R-:W-:-:S04]  /*13d0*/  SHF.L.U32 R0, R0, 0x1f, RZ ;  /* 0x0000001f00007819 */ /* 0x000fc800000006ff */
[----:B------:R0:W1:Y:S01]  /*13e0*/  SYNCS.PHASECHK.TRANS64.TRYWAIT P1, [R3+URZ], R0 ;  /* 0x00000000030075a7 */ /* 0x000062000802017f */
[----:B------:R-:W-:Y:S05]  /*13f0*/  @!P0 BRA `(.L_x_15) ;  /* 0x0000000000048947 */ /* 0x000fea0003800000 */
[----:B------:R-:W-:Y:S01]  /*1400*/  BPT.TRAP 0x1 ;  /* 0x000000040000795c */ /* 0x000fe20000300000 */
.L_x_15:
[----:B-1----:R-:W-:Y:S05]  /*1410*/  @P1 BRA `(.L_x_16) ;  /* 0x0000000000081947 */ /* 0x002fea0003800000 */
[----:B------:R-:W1:Y:S02]  /*1420*/  SYNCS.PHASECHK.TRANS64.TRYWAIT P1, [R3+URZ], R0 ;  /* 0x00000000030075a7 */ /* 0x000e64000802017f */
[----:B-1----:R-:W-:Y:S05]  /*1430*/  @!P1 BRA `(.L_x_17) ;  /* 0x000001a000e09947 */ /* 0x002fea0003800000 */
.L_x_16:
[----:B------:R-:W-:-:S04]  /*1440*/  UISETP.LT.AND UP0, UPT, UR44, 0x1, UPT ;  /* 0x000000012c00788c */ /* 0x000fc8000bf01270 */
[----:B------:R-:W-:-:S04]  /*1450*/  USEL UR4, UR44, 0x1, UP0 ;  /* 0x000000012c047887 */ /* 0x000fc80008000000 */
[----:B------:R-:W-:-:S06]  /*1460*/  UIADD3 UR4, UR44, -UR4, URZ ;  /* 0x800000042c047290 */ /* 0x000fcc000fffe03f */
[----:B01----:R-:W-:Y:S02]  /*1470*/  IMAD.U32 R0, RZ, RZ, UR4 ;  /* 0x00000004ff007e24 */ /* 0x003fe4000f8e00ff */
[----:B------:R-:W-:Y:S01]  /*1480*/  IMAD.U32 R3, RZ, RZ, UR4 ;  /* 0x00000004ff037e24 */ /* 0x000fe2000f8e00ff */
[----:B------:R-:W-:Y:S05]  /*1490*/  WARPSYNC.ALL ;  /* 0x0000000000007948 */ /* 0x000fea0003800000 */
[----:B------:R-:W-:Y:S01]  /*14a0*/  ISETP.GE.AND P1, PT, R0, 0x1, PT ;  /* 0x000000010000780c */ /* 0x000fe20003f26270 */
[----:B------:R-:W-:Y:S01]  /*14b0*/  UIADD3 UR46, UR46, 0x28100, URZ ;  /* 0x000281002e2e7890 */ /* 0x000fe2000fffe03f */
[----:B------:R-:W-:Y:S01]  /*14c0*/  WARPGROUP.ARRIVE ;  /* 0x00000000000079c5 */ /* 0x000fe20000000000 */
[----:B------:R-:W-:Y:S01]  /*14d0*/  ULOP3.LUT UR4, UR47, 0x10000, URZ, 0xfc, !UPT ;  /* 0x000100002f047892 */ /* 0x000fe2000f8efc3f */
[----:B-----5:R0:W-:Y:S01]  /*14e0*/  STL [R1+0x2c4], R16 ;  /* 0x0002c41001007387 */ /* 0x0201e20000100800 */
[----:B------:R-:W-:-:S02]  /*14f0*/  USHF.R.U32.HI UR46, URZ, 0x4, UR46 ;  /* 0x000000043f2e7899 */ /* 0x000fc4000801162e */
[----:B------:R-:W-:Y:S01]  /*1500*/  ULEA UR6, UR39, UR4, 0xb ;  /* 0x0000000427067291 */ /* 0x000fe2000f8e583f */
[----:B------:R1:W-:Y:S01]  /*1510*/  STL [R1+0x2c0], R3 ;  /* 0x0002c00301007387 */ /* 0x0003e20000100800 */
[----:B------:R-:W-:Y:S01]  /*1520*/  ULOP3.LUT UR5, UR46, 0x3fff, URZ, 0xc0, !UPT ;  /* 0x00003fff2e057892 */ /* 0x000fe2000f8ec03f */
[----:B------:R-:W-:Y:S01]  /*1530*/  UMOV UR9, 0x40000040 ;  /* 0x4000004000097882 */ /* 0x000fe20000000000 */
[----:B------:R-:W-:Y:S02]  /*1540*/  UMOV UR11, 0x40000040 ;  /* 0x40000040000b7882 */ /* 0x000fe40000000000 */
[----:B------:R-:W-:Y:S01]  /*1550*/  ULOP3.LUT UR5, UR5, 0x10000, URZ, 0xfc, !UPT ;  /* 0x0001000005057892 */ /* 0x000fe2000f8efc3f */
[----:B------:R4:W-:Y:S01]  /*1560*/  STL [R1+0x2bc], R2 ;  /* 0x0002bc0201007387 */ /* 0x0009e20000100800 */
[----:B------:R-:W-:Y:S02]  /*1570*/  UMOV UR8, UR6 ;  /* 0x0000000600087c82 */ /* 0x000fe40008000000 */
[----:B------:R-:W-:-:S07]  /*1580*/  ULEA UR7, UR39, UR5, 0xb ;  /* 0x0000000527077291 */ /* 0x000fce000f8e583f */
[----:B------:R-:W-:Y:S02]  /*1590*/  UMOV UR10, UR7 ;  /* 0x00000007000a7c82 */ /* 0x000fe40008000000 */
[----:B------:R-:W-:Y:S01]  /*15a0*/  HGMMA.64x256x16.F32.BF16 R24, gdesc[UR8], RZ, !UPT, gsb0 ;  /* 0x03e00000081879f0 */ /* 0x000fe2000c0018ff */
[----:B------:R-:W-:Y:S01]  /*15b0*/  UIADD3 UR8, UR6, 0x400, URZ ;  /* 0x0000040006087890 */ /* 0x000fe2000fffe03f */
[----:B------:R-:W-:Y:S01]  /*15c0*/  UMOV UR9, 0x40000040 ;  /* 0x4000004000097882 */ /* 0x000fe20000000000 */
[----:B------:R-:W-:Y:S02]  /*15d0*/  WARPGROUP.DEPBAR.LE gsb0, 0x0 ;  /* 0x00008000000079c5 */ /* 0x000fe40000010000 */
[----:B------:R-:W-:Y:S01]  /*15e0*/  STL.64 [R1], R24 ;  /* 0x0000001801007387 */ /* 0x000fe20000100a00 */
[----:B------:R-:W-:Y:S01]  /*15f0*/  IMAD.MOV.U32 R235, RZ, RZ, R46 ;  /* 0x000000ffffeb7224 */ /* 0x000fe200078e002e */
[----:B------:R-:W-:Y:S01]  /*1600*/  MOV R234, R47 ;  /* 0x0000002f00ea7202 */ /* 0x000fe20000000f00 */
[----:B------:R-:W-:Y:S01]  /*1610*/  IMAD.MOV.U32 R233, RZ, RZ, R48 ;  /* 0x000000ffffe97224 */ /* 0x000fe200078e0030 */
[----:B------:R-:W-:Y:S01]  /*1620*/  STL.64 [R1+0x8], R26 ;  /* 0x0000081a01007387 */ /* 0x000fe20000100a00 */
        /* <DEDUP_REMOVED lines=55> */
[----:B--2---:R-:W-:Y:S01]  /*19a0*/  MOV R5, R147 ;  /* 0x0000009300057202 */ /* 0x004fe20000000f00 */
[----:B------:R-:W-:Y:S01]  /*19b0*/  IMAD.MOV.U32 R168, RZ, RZ, R84 ;  /* 0x000000ffffa87224 */ /* 0x000fe200078e0054 */
[----:B------:R2:W-:Y:S01]  /*19c0*/  STL.64 [R1+0x50], R44 ;  /* 0x0000502c01007387 */ /* 0x0005e20000100a00 */
[----:B------:R-:W-:-:S02]  /*19d0*/  IMAD.MOV.U32 R169, RZ, RZ, R85 ;  /* 0x000000ffffa97224 */ /* 0x000fc400078e0055 */
[----:B------:R-:W-:Y:S01]  /*19e0*/  IMAD.MOV.U32 R170, RZ, RZ, R86 ;  /* 0x000000ffffaa7224 */ /* 0x000fe200078e0056 */
[----:B------:R-:W-:Y:S01]  /*19f0*/  STL [R1+0x578], R160 ;  /* 0x000578a001007387 */ /* 0x000fe20000100800 */
[----:B------:R-:W-:Y:S02]  /*1a00*/  IMAD.MOV.U32 R172, RZ, RZ, R88 ;  /* 0x000000ffffac7224 */ /* 0x000fe400078e0058 */
[----:B------:R-:W-:Y:S02]  /*1a10*/  IMAD.MOV.U32 R173, RZ, RZ, R89 ;  /* 0x000000ffffad7224 */ /* 0x000fe400078e0059 */
[----:B------:R-:W-:Y:S02]  /*1a20*/  IMAD.MOV.U32 R174, RZ, RZ, R90 ;  /* 0x000000ffffae7224 */ /* 0x000fe400078e005a */
[----:B------:R-:W-:Y:S02]  /*1a30*/  IMAD.MOV.U32 R175, RZ, RZ, R91 ;  /* 0x000000ffffaf7224 */ /* 0x000fe400078e005b */
[----:B------:R-:W-:-:S02]  /*1a40*/  IMAD.MOV.U32 R177, RZ, RZ, R93 ;  /* 0x000000ffffb17224 */ /* 0x000fc400078e005d */
[----:B------:R-:W-:Y:S02]  /*1a50*/  IMAD.MOV.U32 R178, RZ, RZ, R94 ;  /* 0x000000ffffb27224 */ /* 0x000fe400078e005e */
        /* <DEDUP_REMOVED lines=32> */
[----:B---3--:R-:W-:Y:S02]  /*1c60*/  IMAD.MOV.U32 R17, RZ, RZ, R135 ;  /* 0x000000ffff117224 */ /* 0x008fe400078e0087 */
[----:B0-----:R-:W-:Y:S02]  /*1c70*/  IMAD.MOV.U32 R16, RZ, RZ, R136 ;  /* 0x000000ffff107224 */ /* 0x001fe400078e0088 */
        /* <DEDUP_REMOVED lines=9> */
[----:B-1----:R-:W-:Y:S02]  /*1d10*/  IMAD.MOV.U32 R3, RZ, RZ, R149 ;  /* 0x000000ffff037224 */ /* 0x002fe400078e0095 */
[----:B----4-:R-:W-:Y:S02]  /*1d20*/  IMAD.MOV.U32 R2, RZ, RZ, R150 ;  /* 0x000000ffff027224 */ /* 0x010fe400078e0096 */
[----:B------:R-:W-:Y:S02]  /*1d30*/  IMAD.MOV.U32 R0, RZ, RZ, R151 ;  /* 0x000000ffff007224 */ /* 0x000fe400078e0097 */
[----:B--2---:R-:W-:-:S06]  /*1d40*/  WARPGROUP.ARRIVE ;  /* 0x00000000000079c5 */ /* 0x004fcc0000000000 */
[----:B------:R-:W-:Y:S03]  /*1d50*/  HGMMA.64x256x16.F32.BF16 R24, gdesc[UR8], RZ, !UPT, gsb0 ;  /* 0x03e00000081879f0 */ /* 0x000fe6000c0018ff */
[----:B------:R-:W-:Y:S02]  /*1d60*/  WARPGROUP.DEPBAR.LE gsb0, 0x0 ;  /* 0x00008000000079c5 */ /* 0x000fe40000010000 */
[----:B------:R-:W-:Y:S04]  /*1d70*/  STL.64 [R1+0x570], R150 ;  /* 0x0005709601007387 */ /* 0x000fe80000100a00 */
        /* <DEDUP_REMOVED lines=20> */
[----:B------:R0:W-:Y:S04]  /*1ec0*/  STL.64 [R1+0x4c8], R108 ;  /* 0x0004c86c01007387 */ /* 0x0001e80000100a00 */
[----:B0-----:R-:W2:Y:S04]  /*1ed0*/  LDL.LU R108, [R1] ;  /* 0x00000000016c7983 */ /* 0x001ea80000300800 */
[----:B------:R-:W2:Y:S04]  /*1ee0*/  LDL.LU R109, [R1+0x4] ;  /* 0x00000400016d7983 */ /* 0x000ea80000300800 */
        /* <DEDUP_REMOVED lines=19> */
[----:B------:R-:W2:Y:S01]  /*2020*/  LDL.LU R129, [R1+0x54] ;  /* 0x0000540001817983 */ /* 0x000ea20000300800 */
        /* <DEDUP_REMOVED lines=20> */
[----:B------:R-:W-:Y:S01]  /*2170*/  UIADD3 UR8, UR6, 0x2, URZ ;  /* 0x0000000206087890 */ /* 0x000fe2000fffe03f */
[----:B------:R-:W-:Y:S01]  /*2180*/  IMAD.MOV.U32 R143, RZ, RZ, R222 ;  /* 0x000000ffff8f7224 */ /* 0x000fe200078e00de */
[----:B------:R-:W-:Y:S01]  /*2190*/  UIADD3 UR10, UR7, 0x2, URZ ;  /* 0x00000002070a7890 */ /* 0x000fe2000fffe03f */
[----:B------:R-:W-:Y:S01]  /*21a0*/  IMAD.MOV.U32 R144, RZ, RZ, R221 ;  /* 0x000000ffff907224 */ /* 0x000fe200078e00dd */
[----:B------:R-:W-:Y:S01]  /*21b0*/  UMOV UR9, 0x40000040 ;  /* 0x4000004000097882 */ /* 0x000fe20000000000 */
[----:B------:R-:W-:Y:S01]  /*21c0*/  IMAD.MOV.U32 R146, RZ, RZ, R219 ;  /* 0x000000ffff927224 */ /* 0x000fe200078e00db */
[----:B------:R-:W-:Y:S01]  /*21d0*/  UMOV UR11, 0x40000040 ;  /* 0x40000040000b7882 */ /* 0x000fe20000000000 */
        /* <DEDUP_REMOVED lines=22> */
[----:B------:R-:W-:-:S06]  /*2340*/  IMAD.MOV.U32 R234, RZ, RZ, R2 ;  /* 0x000000ffffea7224 */ /* 0x000fcc00078e0002 */
[----:B--2---:R-:W-:-:S06]  /*2350*/  WARPGROUP.ARRIVE ;  /* 0x00000000000079c5 */ /* 0x004fcc0000000000 */
[----:B------:R-:W-:Y:S03]  /*2360*/  HGMMA.64x256x16.F32.BF16 R108, gdesc[UR8], R108, gsb0 ;  /* 0x03e00000086c79f0 */ /* 0x000fe6000800186c */
[----:B------:R-:W-:Y:S02]  /*2370*/  WARPGROUP.DEPBAR.LE gsb0, 0x0 ;  /* 0x00008000000079c5 */ /* 0x000fe40000010000 */
[----:B------:R-:W-:Y:S04]  /*2380*/  STL.64 [R1], R108 ;  /* 0x0000006c01007387 */ /* 0x000fe80000100a00 */
        /* <DEDUP_REMOVED lines=63> */
[----:B0-----:R-:W2:Y:S04]  /*2780*/  LDL.LU R160, [R1+0x578] ;  /* 0x0005780001a07983 */ /* 0x001ea80000300800 */
[----:B------:R-:W3:Y:S04]  /*2790*/  LDL.LU.64 R150, [R1+0x570] ;  /* 0x0005700001967983 */ /* 0x000ee80000300a00 */
        /* <DEDUP_REMOVED lines=20> */
[----:B------:R-:W3:Y:S01]  /*28e0*/  LDL.LU.64 R108, [R1+0x4c8] ;  /* 0x0004c800016c7983 */ /* 0x000ee20000300a00 */
[----:B------:R-:W-:Y:S01]  /*28f0*/  UIADD3 UR8, UR6, 0x402, URZ ;  /* 0x0000040206087890 */ /* 0x000fe2000fffe03f */
[----:B------:R-:W-:Y:S01]  /*2900*/  UMOV UR9, 0x40000040 ;  /* 0x4000004000097882 */ /* 0x000fe20000000000 */
[----:B---3--:R-:W-:-:S07]  /*2910*/  WARPGROUP.ARRIVE ;  /* 0x00000000000079c5 */ /* 0x008fce0000000000 */
[----:B------:R-:W-:Y:S03]  /*2920*/  HGMMA.64x256x16.F32.BF16 R24, gdesc[UR8], R24, gsb0 ;  /* 0x03e00000081879f0 */ /* 0x000fe60008001818 */
        /* <DEDUP_REMOVED lines=65> */
[----:B0-----:R-:W3:Y:S04]  /*2d40*/  LDL.LU.64 R24, [R1] ;  /* 0x0000000001187983 */ /* 0x001ee80000300a00 */
        /* <DEDUP_REMOVED lines=63> */
[----:B------:R-:W-:-:S02]  /*3140*/  UIADD3 UR8, UR6, 0x4, URZ ;  /* 0x0000000406087890 */ /* 0x000fc4000fffe03f */
[----:B------:R-:W-:Y:S01]  /*3150*/  UIADD3 UR10, UR7, 0x4, URZ ;  /* 0x00000004070a7890 */ /* 0x000fe2000fffe03f */
[----:B------:R-:W-:Y:S01]  /*3160*/  UMOV UR9, 0x40000040 ;  /* 0x4000004000097882 */ /* 0x000fe20000000000 */
[----:B------:R-:W-:Y:S01]  /*3170*/  UMOV UR11, 0x40000040 ;  /* 0x40000040000b7882 */ /* 0x000fe20000000000 */
[----:B---3--:R-:W-:-:S06]  /*3180*/  WARPGROUP.ARRIVE ;  /* 0x00000000000079c5 */ /* 0x008fcc0000000000 */
[----:B------:R-:W-:Y:S03]  /*3190*/  HGMMA.64x256x16.F32.BF16 R24, gdesc[UR8], R24, gsb0 ;  /* 0x03e00000081879f0 */ /* 0x000fe60008001818 */
[----:B------:R-:W-:Y:S02]  /*31a0*/  WARPGROUP.DEPBAR.LE gsb0, 0x0 ;  /* 0x00008000000079c5 */ /* 0x000fe40000010000 */
[----:B------:R-:W-:Y:S01]  /*31b0*/  STL.64 [R1], R24 ;  /* 0x0000001801007387 */ /* 0x000fe20000100a00 */
[----:B------:R-:W-:Y:S01]  /*31c0*/  MOV R4, R150 ;  /* 0x0000009600047202 */ /* 0x000fe20000000f00 */
[----:B------:R-:W-:Y:S01]  /*31d0*/  IMAD.MOV.U32 R0, RZ, RZ, R151 ;  /* 0x000000ffff007224 */ /* 0x000fe200078e0097 */
[----:B------:R-:W-:Y:S01]  /*31e0*/  MOV R9, R145 ;  /* 0x0000009100097202 */ /* 0x000fe20000000f00 */
        /* <DEDUP_REMOVED lines=36> */
[----:B------:R0:W-:Y:S01]  /*3430*/  STL.64 [R1+0x50], R44 ;  /* 0x0000502c01007387 */ /* 0x0001e20000100a00 */
[----:B------:R-:W-:Y:S01]  /*3440*/  IMAD.MOV.U32 R210, RZ, RZ, R126 ;  /* 0x000000ffffd27224 */ /* 0x000fe200078e007e */
[----:B------:R-:W-:Y:S01]  /*3450*/  MOV R179, R95 ;  /* 0x0000005f00b37202 */ /* 0x000fe20000000f00 */
[----:B------:R-:W-:Y:S01]  /*3460*/  IMAD.MOV.U32 R211, RZ, RZ, R127 ;  /* 0x000000ffffd37224 */ /* 0x000fe200078e007f */
[----:B------:R-:W3:Y:S01]  /*3470*/  LDL.LU.64 R150, [R1+0x4c0] ;  /* 0x0004c00001967983 */ /* 0x000ee20000300a00 */
        /* <DEDUP_REMOVED lines=36> */
[----:B------:R-:W-:-:S02]  /*36c0*/  IMAD.MOV.U32 R187, RZ, RZ, R103 ;  /* 0x000000ffffbb7224 */ /* 0x000fc400078e0067 */
[----:B------:R-:W-:Y:S01]  /*36d0*/  IMAD.MOV.U32 R185, RZ, RZ, R101 ;  /* 0x000000ffffb97224 */ /* 0x000fe200078e0065 */
[----:B------:R-:W3:Y:S01]  /*36e0*/  LDL.LU.64 R130, [R1+0x470] ;  /* 0x0004700001827983 */ /* 0x000ee20000300a00 */
[----:B------:R-:W-:Y:S02]  /*36f0*/  IMAD.MOV.U32 R182, RZ, RZ, R98 ;  /* 0x000000ffffb67224 */ /* 0x000fe400078e0062 */
[----:B------:R-:W-:Y:S01]  /*3700*/  IMAD.MOV.U32 R183, RZ, RZ, R99 ;  /* 0x000000ffffb77224 */ /* 0x000fe200078e0063 */
[----:B------:R-:W3:Y:S01]  /*3710*/  LDL.LU.64 R128, [R1+0x468] ;  /* 0x0004680001807983 */ /* 0x000ee20000300a00 */
[----:B------:R-:W-:Y:S02]  /*3720*/  IMAD.MOV.U32 R180, RZ, RZ, R96 ;  /* 0x000000ffffb47224 */ /* 0x000fe400078e0060 */
        /* <DEDUP_REMOVED lines=82> */
[----:B0-----:R-:W3:Y:S04]  /*3c50*/  LDL.LU.64 R44, [R1+0x318] ;  /* 0x00031800012c7983 */ /* 0x001ee80000300a00 */
        /* <DEDUP_REMOVED lines=11> */
[----:B------:R-:W-:-:S02]  /*3d10*/  UMOV UR9, 0x40000040 ;  /* 0x4000004000097882 */ /* 0x000fc40000000000 */
[----:B--2---:R-:W-:Y:S01]  /*3d20*/  STL [R1+0x2b8], R160 ;  /* 0x0002b8a001007387 */ /* 0x004fe20000100800 */
[----:B---3--:R-:W-:-:S06]  /*3d30*/  WARPGROUP.ARRIVE ;  /* 0x00000000000079c5 */ /* 0x008fcc0000000000 */
        /* <DEDUP_REMOVED lines=55> */
[----:B------:R-:W-:-:S02]  /*40b0*/  IMAD.MOV.U32 R139, RZ, RZ, R229 ;  /* 0x000000ffff8b7224 */ /* 0x000fc400078e00e5 */
[----:B------:R-:W-:Y:S02]  /*40c0*/  IMAD.MOV.U32 R140, RZ, RZ, R228 ;  /* 0x000000ffff8c7224 */ /* 0x000fe400078e00e4 */
[----:B------:R-:W-:Y:S02]  /*40d0*/  IMAD.MOV.U32 R141, RZ, RZ, R227 ;  /* 0x000000ffff8d7224 */ /* 0x000fe400078e00e3 */
[----:B------:R-:W-:Y:S01]  /*40e0*/  IMAD.MOV.U32 R142, RZ, RZ, R226 ;  /* 0x000000ffff8e7224 */ /* 0x000fe200078e00e2 */
[----:B------:R-:W-:Y:S01]  /*40f0*/  MOV R226, R12 ;  /* 0x0000000c00e27202 */ /* 0x000fe20000000f00 */
[----:B------:R-:W-:Y:S02]  /*4100*/  IMAD.MOV.U32 R144, RZ, RZ, R224 ;  /* 0x000000ffff907224 */ /* 0x000fe400078e00e0 */
[----:B------:R-:W-:Y:S02]  /*4110*/  IMAD.MOV.U32 R145, RZ, RZ, R223 ;  /* 0x000000ffff917224 */ /* 0x000fe400078e00df */
[----:B------:R-:W-:-:S02]  /*4120*/  IMAD.MOV.U32 R146, RZ, RZ, R222 ;  /* 0x000000ffff927224 */ /* 0x000fc400078e00de */
[----:B------:R-:W-:Y:S01]  /*4130*/  IMAD.MOV.U32 R147, RZ, RZ, R221 ;  /* 0x000000ffff937224 */ /* 0x000fe200078e00dd */
[----:B------:R-:W-:Y:S01]  /*4140*/  MOV R221, R18 ;  /* 0x0000001200dd7202 */ /* 0x000fe20000000f00 */
[----:B------:R-:W-:Y:S02]  /*4150*/  IMAD.MOV.U32 R149, RZ, RZ, R219 ;  /* 0x000000ffff957224 */ /* 0x000fe400078e00db */
[----:B------:R-:W-:Y:S02]  /*4160*/  IMAD.MOV.U32 R150, RZ, RZ, R218 ;  /* 0x000000ffff967224 */ /* 0x000fe400078e00da */
[----:B------:R-:W-:Y:S02]  /*4170*/  IMAD.MOV.U32 R151, RZ, RZ, R217 ;  /* 0x000000ffff977224 */ /* 0x000fe400078e00d9 */
[----:B------:R-:W-:Y:S01]  /*4180*/  IMAD.MOV.U32 R160, RZ, RZ, R216 ;  /* 0x000000ffffa07224 */ /* 0x000fe200078e00d8 */
[----:B------:R-:W-:Y:S01]  /*4190*/  MOV R216, R23 ;  /* 0x0000001700d87202 */ /* 0x000fe20000000f00 */
[----:B------:R-:W-:-:S02]  /*41a0*/  IMAD.MOV.U32 R130, RZ, RZ, R16 ;  /* 0x000000ffff827224 */ /* 0x000fc400078e0010 */
        /* <DEDUP_REMOVED lines=8> */
[----:B------:R-:W-:Y:S01]  /*4230*/  IMAD.MOV.U32 R219, RZ, RZ, R20 ;  /* 0x000000ffffdb7224 */ /* 0x000fe200078e0014 */
[----:B------:R0:W5:Y:S01]  /*4240*/  LDL.LU R16, [R1+0x2c4] ;  /* 0x0002c40001107983 */ /* 0x0001620000300800 */
[----:B------:R-:W-:-:S02]  /*4250*/  IMAD.MOV.U32 R220, RZ, RZ, R19 ;  /* 0x000000ffffdc7224 */ /* 0x000fc400078e0013 */
[----:B------:R-:W-:Y:S01]  /*4260*/  IMAD.MOV.U32 R222, RZ, RZ, R17 ;  /* 0x000000ffffde7224 */ /* 0x000fe200078e0011 */
[----:B------:R0:W5:Y:S01]  /*4270*/  LDL.LU R3, [R1+0x2c0] ;  /* 0x0002c00001037983 */ /* 0x0001620000300800 */
[----:B------:R-:W-:Y:S02]  /*4280*/  IMAD.MOV.U32 R223, RZ, RZ, R15 ;  /* 0x000000ffffdf7224 */ /* 0x000fe400078e000f */
[----:B------:R-:W-:Y:S01]  /*4290*/  IMAD.MOV.U32 R224, RZ, RZ, R14 ;  /* 0x000000ffffe07224 */ /* 0x000fe200078e000e */
[----:B------:R0:W5:Y:S01]  /*42a0*/  LDL.LU R2, [R1+0x2bc] ;  /* 0x0002bc0001027983 */ /* 0x0001620000300800 */
        /* <DEDUP_REMOVED lines=76> */
[----:B-1----:R0:W5:Y:S04]  /*4770*/  LDL.LU R160, [R1+0x2b8] ;  /* 0x0002b80001a07983 */ /* 0x0021680000300800 */
[----:B------:R-:W2:Y:S04]  /*4780*/  LDL.LU.64 R150, [R1+0x2b0] ;  /* 0x0002b00001967983 */ /* 0x000ea80000300a00 */
        /* <DEDUP_REMOVED lines=20> */
[----:B------:R-:W2:Y:S01]  /*48d0*/  LDL.LU.64 R108, [R1+0x208] ;  /* 0x00020800016c7983 */ /* 0x000ea20000300a00 */
[----:B------:R-:W-:Y:S01]  /*48e0*/  UIADD3 UR8, UR6, 0x406, URZ ;  /* 0x0000040606087890 */ /* 0x000fe2000fffe03f */
[----:B------:R-:W-:Y:S01]  /*48f0*/  UMOV UR9, 0x40000040 ;  /* 0x4000004000097882 */ /* 0x000fe20000000000 */
[----:B--2---:R-:W-:-:S07]  /*4900*/  WARPGROUP.ARRIVE ;  /* 0x00000000000079c5 */ /* 0x004fce0000000000 */
[----:B------:R-:W-:Y:S03]  /*4910*/  HGMMA.64x256x16.F32.BF16 R24, gdesc[UR8], R24, gsb0 ;  /* 0x03e00000081879f0 */ /* 0x000fe60008001818 */
[----:B------:R-:W-:Y:S02]  /*4920*/  WARPGROUP.DEPBAR.LE gsb0, 0x0 ;  /* 0x00008000000079c5 */ /* 0x000fe40000010000 */
[----:B0-----:R-:W-:Y:S05]  /*4930*/  @!P1 BRA `(.L_x_18) ;  /* 0x0000004000b49947 */ /* 0x001fea0003800000 */
[----:B------:R-:W-:-:S04]  /*4940*/  UIADD3 UR6, UR39, 0x1, URZ ;  /* 0x0000000127067890 */ /* 0x000fc8000fffe03f */
[----:B------:R-:W-:-:S04]  /*4950*/  UISETP.NE.AND UP0, UPT, UR6, 0x5, UPT ;  /* 0x000000050600788c */ /* 0x000fc8000bf05270 */
[----:B------:R-:W-:Y:S02]  /*4960*/  USEL UR7, URZ, 0x1, UP0 ;  /* 0x000000013f077887 */ /* 0x000fe40008000000 */
[----:B------:R-:W-:Y:S02]  /*4970*/  USEL UR6, UR6, URZ, UP0 ;  /* 0x0000003f06067287 */ /* 0x000fe40008000000 */
[----:B------:R-:W-:-:S06]  /*4980*/  ULOP3.LUT UR7, UR38, UR7, URZ, 0x3c, !UPT ;  /* 0x0000000726077292 */ /* 0x000fcc000f8e3c3f */
[----:B------:R-:W-:Y:S01]  /*4990*/  MOV R0, UR7 ;  /* 0x0000000700007c02 */ /* 0x000fe20008000f00 */
[----:B------:R-:W-:-:S06]  /*49a0*/  UMOV UR7, UR39 ;  /* 0x0000002700077c82 */ /* 0x000fcc0008000000 */
.L_x_25:
[----:B------:R-:W-:Y:S05]  /*49b0*/  @!P0 BRA `(.L_x_19) ;  /* 0x0000000000048947 */ /* 0x000fea0003800000 */
[----:B------:R-:W-:Y:S01]  /*49c0*/  BPT.TRAP 0x1 ;  /* 0x000000040000795c */ /* 0x000fe20000300000 */
.L_x_19:
[----:B------:R-:W0:Y:S01]  /*49d0*/  S2UR UR8, SR_CgaCtaId ;  /* 0x00000000000879c3 */ /* 0x000e220000008800 */
[----:B------:R-:W-:Y:S01]  /*49e0*/  UMOV UR12, 0x400 ;  /* 0x00000400000c7882 */ /* 0x000fe20000000000 */
[----:B------:R-:W-:Y:S01]  /*49f0*/  SHF.L.U32 R4, R0, 0x1f, RZ ;  /* 0x0000001f00047819 */ /* 0x000fe200000006ff */
[----:B0-----:R-:W-:-:S04]  /*4a00*/  ULEA UR12, UR8, UR12, 0x18 ;  /* 0x0000000c080c7291 */ /* 0x001fc8000f8ec03f */
[----:B------:R-:W-:-:S09]  /*4a10*/  ULEA UR8, UR6, UR12, 0x3 ;  /* 0x0000000c06087291 */ /* 0x000fd2000f8e183f */
[----:B------:R0:W1:Y:S01]  /*4a20*/  SYNCS.PHASECHK.TRANS64.TRYWAIT P1, [UR8], R4 ;  /* 0x00000004ff0075a7 */ /* 0x0000620008020148 */
[----:B------:R-:W-:Y:S05]  /*4a30*/  @!P0 BRA `(.L_x_20) ;  /* 0x0000000000048947 */ /* 0x000fea0003800000 */
[----:B------:R-:W-:Y:S01]  /*4a40*/  BPT.TRAP 0x1 ;  /* 0x000000040000795c */ /* 0x000fe20000300000 */
.L_x_20:
[----:B-1----:R-:W-:Y:S05]  /*4a50*/  @P1 BRA `(.L_x_21) ;  /* 0x0000000000081947 */ /* 0x002fea0003800000 */
[----:B------:R-:W1:Y:S02]  /*4a60*/  SYNCS.PHASECHK.TRANS64.TRYWAIT P1, [UR8], R4 ;  /* 0x00000004ff0075a7 */ /* 0x000e640008020148 */
[----:B-1----:R-:W-:Y:S05]  /*4a70*/  @!P1 BRA `(.L_x_22) ;  /* 0x0000016c00649947 */ /* 0x002fea0003800000 */
.L_x_21:
        /* <DEDUP_REMOVED lines=64> */
[----:B--2---:R-:W2:Y:S04]  /*4e80*/  LDL.LU.64 R24, [R1] ;  /* 0x0000000001187983 */ /* 0x004ea80000300a00 */
        /* <DEDUP_REMOVED lines=63> */
[----:B------:R-:W-:-:S02]  /*5280*/  ULEA UR13, UR6, UR4, 0xb ;  /* 0x00000004060d7291 */ /* 0x000fc4000f8e583f */
[----:B------:R-:W-:Y:S01]  /*5290*/  ULEA UR14, UR6, UR5, 0xb ;  /* 0x00000005060e7291 */ /* 0x000fe2000f8e583f */
[----:B-----5:R-:W-:Y:S01]  /*52a0*/  STL [R1+0x2c8], R16 ;  /* 0x0002c81001007387 */ /* 0x020fe20000100800 */
[----:B------:R-:W-:Y:S01]  /*52b0*/  UMOV UR9, 0x40000040 ;  /* 0x4000004000097882 */ /* 0x000fe20000000000 */
[----:B------:R-:W-:Y:S02]  /*52c0*/  UMOV UR11, 0x40000040 ;  /* 0x40000040000b7882 */ /* 0x000fe40000000000 */
[----:B------:R-:W-:Y:S01]  /*52d0*/  UMOV UR8, UR13 ;  /* 0x0000000d00087c82 */ /* 0x000fe20008000000 */
[----:B------:R-:W-:Y:S01]  /*52e0*/  STL [R1+0x2c4], R3 ;  /* 0x0002c40301007387 */ /* 0x000fe20000100800 */
[----:B------:R-:W-:-:S03]  /*52f0*/  UMOV UR10, UR14 ;  /* 0x0000000e000a7c82 */ /* 0x000fc60008000000 */
[----:B------:R3:W-:Y:S04]  /*5300*/  STL [R1+0x2c0], R2 ;  /* 0x0002c00201007387 */ /* 0x0007e80000100800 */
[----:B------:R4:W-:Y:S01]  /*5310*/  STL [R1+0x2bc], R0 ;  /* 0x0002bc0001007387 */ /* 0x0009e20000100800 */
[----:B--2---:R-:W-:-:S06]  /*5320*/  WARPGROUP.ARRIVE ;  /* 0x00000000000079c5 */ /* 0x004fcc0000000000 */
[----:B------:R-:W-:Y:S03]  /*5330*/  HGMMA.64x256x16.F32.BF16 R24, gdesc[UR8], R24, gsb0 ;  /* 0x03e00000081879f0 */ /* 0x000fe60008001818 */
[----:B------:R-:W-:Y:S02]  /*5340*/  WARPGROUP.DEPBAR.LE gsb0, 0x0 ;  /* 0x00008000000079c5 */ /* 0x000fe40000010000 */
[----:B------:R-:W-:Y:S01]  /*5350*/  STL.64 [R1], R24 ;  /* 0x0000001801007387 */ /* 0x000fe20000100a00 */
[----:B---3--:R-:W-:Y:S01]  /*5360*/  IMAD.MOV.U32 R2, RZ, RZ, R150 ;  /* 0x000000ffff027224 */ /* 0x008fe200078e0096 */
[----:B01----:R-:W-:Y:S01]  /*5370*/  MOV R4, R148 ;  /* 0x0000009400047202 */ /* 0x003fe20000000f00 */
[----:B----4-:R-:W-:Y:S01]  /*5380*/  IMAD.MOV.U32 R0, RZ, RZ, R151 ;  /* 0x000000ffff007224 */ /* 0x010fe200078e0097 */
        /* <DEDUP_REMOVED lines=40> */
[----:B------:R-:W2:Y:S01]  /*5610*/  LDL.LU.64 R150, [R1+0x780] ;  /* 0x0007800001967983 */ /* 0x000ea20000300a00 */
        /* <DEDUP_REMOVED lines=48> */
[----:B------:R-:W-:-:S02]  /*5920*/  IMAD.MOV.U32 R175, RZ, RZ, R91 ;  /* 0x000000ffffaf7224 */ /* 0x000fc400078e005b */
[----:B------:R-:W-:Y:S01]  /*5930*/  IMAD.MOV.U32 R172, RZ, RZ, R88 ;  /* 0x000000ffffac7224 */ /* 0x000fe200078e0058 */
[----:B------:R-:W2:Y:S01]  /*5940*/  LDL.LU.64 R124, [R1+0x718] ;  /* 0x00071800017c7983 */ /* 0x000ea20000300a00 */
[----:B------:R-:W-:Y:S02]  /*5950*/  IMAD.MOV.U32 R173, RZ, RZ, R89 ;  /* 0x000000ffffad7224 */ /* 0x000fe400078e0059 */
[----:B------:R-:W-:Y:S01]  /*5960*/  IMAD.MOV.U32 R170, RZ, RZ, R86 ;  /* 0x000000ffffaa7224 */ /* 0x000fe200078e0056 */
[----:B------:R-:W2:Y:S01]  /*5970*/  LDL.LU.64 R122, [R1+0x710] ;  /* 0x00071000017a7983 */ /* 0x000ea20000300a00 */
[----:B------:R-:W-:Y:S02]  /*5980*/  IMAD.MOV.U32 R171, RZ, RZ, R87 ;  /* 0x000000ffffab7224 */ /* 0x000fe400078e0057 */
        /* <DEDUP_REMOVED lines=47> */
[----:B------:R-:W-:-:S03]  /*5c80*/  IMAD.MOV.U32 R234, RZ, RZ, R47 ;  /* 0x000000ffffea7224 */ /* 0x000fc600078e002f */
        /* <DEDUP_REMOVED lines=22> */
[----:B0-----:R-:W2:Y:S04]  /*5df0*/  LDL.LU.64 R44, [R1+0x5d8] ;  /* 0x0005d800012c7983 */ /* 0x001ea80000300a00 */
        /* <DEDUP_REMOVED lines=11> */
[----:B------:R-:W-:-:S02]  /*5eb0*/  UMOV UR9, 0x40000040 ;  /* 0x4000004000097882 */ /* 0x000fc40000000000 */
[----:B------:R-:W-:Y:S01]  /*5ec0*/  STL [R1+0x580], R160 ;  /* 0x000580a001007387 */ /* 0x000fe20000100800 */
[----:B--2---:R-:W-:-:S06]  /*5ed0*/  WARPGROUP.ARRIVE ;  /* 0x00000000000079c5 */ /* 0x004fcc0000000000 */
        /* <DEDUP_REMOVED lines=64> */
[----:B------:R-:W-:Y:S01]  /*62e0*/  IMAD.MOV.U32 R143, RZ, RZ, R222 ;  /* 0x000000ffff8f7224 */ /* 0x000fe200078e00de */
[----:B------:R-:W-:Y:S01]  /*62f0*/  MOV R222, R14 ;  /* 0x0000000e00de7202 */ /* 0x000fe20000000f00 */
[----:B------:R-:W-:Y:S02]  /*6300*/  IMAD.MOV.U32 R144, RZ, RZ, R221 ;  /* 0x000000ffff907224 */ /* 0x000fe400078e00dd */
[----:B------:R-:W-:Y:S02]  /*6310*/  IMAD.MOV.U32 R145, RZ, RZ, R220 ;  /* 0x000000ffff917224 */ /* 0x000fe400078e00dc */
[----:B------:R-:W-:Y:S01]  /*6320*/  IMAD.MOV.U32 R147, RZ, RZ, R218 ;  /* 0x000000ffff937224 */ /* 0x000fe200078e00da */
[----:B------:R-:W-:Y:S01]  /*6330*/  MOV R218, R18 ;  /* 0x0000001200da7202 */ /* 0x000fe20000000f00 */
[----:B------:R-:W-:Y:S02]  /*6340*/  IMAD.MOV.U32 R148, RZ, RZ, R217 ;  /* 0x000000ffff947224 */ /* 0x000fe400078e00d9 */
[----:B------:R-:W-:-:S02]  /*6350*/  IMAD.MOV.U32 R149, RZ, RZ, R216 ;  /* 0x000000ffff957224 */ /* 0x000fc400078e00d8 */
[----:B------:R-:W-:Y:S01]  /*6360*/  IMAD.MOV.U32 R151, RZ, RZ, R214 ;  /* 0x000000ffff977224 */ /* 0x000fe200078e00d6 */
[----:B------:R-:W-:Y:S01]  /*6370*/  MOV R214, R22 ;  /* 0x0000001600d67202 */ /* 0x000fe20000000f00 */
        /* <DEDUP_REMOVED lines=17> */
[----:B------:R-:W-:Y:S01]  /*6490*/  IMAD.MOV.U32 R235, RZ, RZ, R0 ;  /* 0x000000ffffeb7224 */ /* 0x000fe200078e0000 */
[----:B------:R-:W-:Y:S02]  /*64a0*/  UIADD3 UR8, UR13, 0x2, URZ ;  /* 0x000000020d087890 */ /* 0x000fe4000fffe03f */
[----:B------:R-:W-:Y:S01]  /*64b0*/  UIADD3 UR10, UR14, 0x2, URZ ;  /* 0x000000020e0a7890 */ /* 0x000fe2000fffe03f */
[----:B------:R-:W-:Y:S01]  /*64c0*/  UMOV UR9, 0x40000040 ;  /* 0x4000004000097882 */ /* 0x000fe20000000000 */
[----:B------:R-:W-:Y:S01]  /*64d0*/  UMOV UR11, 0x40000040 ;  /* 0x40000040000b7882 */ /* 0x000fe20000000000 */
        /* <DEDUP_REMOVED lines=236> */
[----:B------:R-:W-:Y:S01]  /*73a0*/  STL.64 [R1+0x30], R36 ;  /* 0x0000302401007387 */ /* 0x000fe20000100a00 */
[----:B------:R-:W-:-:S03]  /*73b0*/  IMAD.MOV.U32 R5, RZ, RZ, R150 ;  /* 0x000000ffff057224 */ /* 0x000fc600078e0096 */
[----:B------:R-:W-:Y:S01]  /*73c0*/  STL.64 [R1+0x38], R38 ;  /* 0x0000382601007387 */ /* 0x000fe20000100a00 */
[----:B------:R-:W-:-:S03]  /*73d0*/  IMAD.MOV.U32 R4, RZ, RZ, R151 ;  /* 0x000000ffff047224 */ /* 0x000fc600078e0097 */
[----:B------:R-:W-:Y:S01]  /*73e0*/  STL.64 [R1+0x40], R40 ;  /* 0x0000402801007387 */ /* 0x000fe20000100a00 */
[----:B------:R-:W-:Y:S01]  /*73f0*/  MOV R7, R148 ;  /* 0x0000009400077202 */ /* 0x000fe20000000f00 */
[----:B------:R-:W-:Y:S02]  /*7400*/  IMAD.MOV.U32 R6, RZ, RZ, R149 ;  /* 0x000000ffff067224 */ /* 0x000fe400078e0095 */
[----:B------:R-:W-:Y:S01]  /*7410*/  STL.64 [R1+0x48], R42 ;  /* 0x0000482a01007387 */ /* 0x000fe20000100a00 */
[----:B------:R-:W-:-:S03]  /*7420*/  IMAD.MOV.U32 R9, RZ, RZ, R146 ;  /* 0x000000ffff097224 */ /* 0x000fc600078e0092 */
[----:B------:R0:W-:Y:S01]  /*7430*/  STL.64 [R1+0x50], R44 ;  /* 0x0000502c01007387 */ /* 0x0001e20000100a00 */
[----:B------:R-:W-:Y:S01]  /*7440*/  IMAD.MOV.U32 R8, RZ, RZ, R147 ;  /* 0x000000ffff087224 */ /* 0x000fe200078e0093 */
[----:B------:R-:W-:Y:S02]  /*7450*/  MOV R11, R144 ;  /* 0x00000090000b7202 */ /* 0x000fe40000000f00 */
[----:B------:R-:W3:Y:S01]  /*7460*/  LDL.LU.64 R150, [R1+0x4c8] ;  /* 0x0004c80001967983 */ /* 0x000ee20000300a00 */
[----:B------:R-:W-:-:S03]  /*7470*/  IMAD.MOV.U32 R10, RZ, RZ, R145 ;  /* 0x000000ffff0a7224 */ /* 0x000fc600078e0091 */
[----:B------:R-:W3:Y:S01]  /*7480*/  LDL.LU.64 R148, [R1+0x4c0] ;  /* 0x0004c00001947983 */ /* 0x000ee20000300a00 */
[----:B------:R-:W-:Y:S01]  /*7490*/  IMAD.MOV.U32 R13, RZ, RZ, R142 ;  /* 0x000000ffff0d7224 */ /* 0x000fe200078e008e */
[----:B------:R-:W-:Y:S01]  /*74a0*/  MOV R15, R140 ;  /* 0x0000008c000f7202 */ /* 0x000fe20000000f00 */
[----:B------:R-:W-:Y:S01]  /*74b0*/  IMAD.MOV.U32 R12, RZ, RZ, R143 ;  /* 0x000000ffff0c7224 */ /* 0x000fe200078e008f */
        /* <DEDUP_REMOVED lines=141> */
[----:B------:R-:W-:Y:S02]  /*7d90*/  IMAD.MOV.U32 R16, RZ, RZ, R46 ;  /* 0x000000ffff107224 */ /* 0x000fe400078e002e */
[----:B------:R-:W-:Y:S01]  /*7da0*/  IMAD.MOV.U32 R3, RZ, RZ, R47 ;  /* 0x000000ffff037224 */ /* 0x000fe200078e002f */
        /* <DEDUP_REMOVED lines=83> */
[----:B------:R-:W-:Y:S01]  /*82e0*/  UIADD3 UR8, UR13, 0x6, URZ ;  /* 0x000000060d087890 */ /* 0x000fe2000fffe03f */
[----:B------:R-:W-:Y:S01]  /*82f0*/  IMAD.MOV.U32 R147, RZ, RZ, R222 ;  /* 0x000000ffff937224 */ /* 0x000fe200078e00de */
[----:B------:R-:W-:Y:S01]  /*8300*/  MOV R222, R18 ;  /* 0x0000001200de7202 */ /* 0x000fe20000000f00 */
[----:B------:R-:W-:Y:S01]  /*8310*/  IMAD.MOV.U32 R148, RZ, RZ, R221 ;  /* 0x000000ffff947224 */ /* 0x000fe200078e00dd */
[----:B------:R-:W-:Y:S01]  /*8320*/  UIADD3 UR10, UR14, 0x6, URZ ;  /* 0x000000060e0a7890 */ /* 0x000fe2000fffe03f */
[----:B------:R-:W-:Y:S01]  /*8330*/  IMAD.MOV.U32 R149, RZ, RZ, R220 ;  /* 0x000000ffff957224 */ /* 0x000fe200078e00dc */
[----:B------:R-:W-:Y:S01]  /*8340*/  UMOV UR9, 0x40000040 ;  /* 0x4000004000097882 */ /* 0x000fe20000000000 */
[----:B------:R-:W-:Y:S01]  /*8350*/  IMAD.MOV.U32 R151, RZ, RZ, R218 ;  /* 0x000000ffff977224 */ /* 0x000fe200078e00da */
[----:B------:R-:W-:Y:S01]  /*8360*/  MOV R218, R22 ;  /* 0x0000001600da7202 */ /* 0x000fe20000000f00 */
        /* <DEDUP_REMOVED lines=11> */
[----:B------:R-:W-:Y:S01]  /*8420*/  IMAD.MOV.U32 R223, RZ, RZ, R17 ;  /* 0x000000ffffdf7224 */ /* 0x000fe200078e0011 */
[----:B------:R0:W5:Y:S01]  /*8430*/  LDL.LU R0, [R1+0x2bc] ;  /* 0x0002bc0001007983 */ /* 0x0001620000300800 */
        /* <DEDUP_REMOVED lines=105> */
[----:B------:R-:W-:Y:S01]  /*8ad0*/  BPT.TRAP 0x1 ;  /* 0x000000040000795c */ /* 0x000fe20000300000 */
.L_x_23:
[----:B------:R-:W-:Y:S02]  /*8ae0*/  UISETP.GT.U32.AND UP0, UPT, UR40, 0x1, UPT ;  /* 0x000000012800788c */ /* 0x000fe4000bf04070 */
[----:B------:R-:W-:-:S04]  /*8af0*/  ULEA UR12, UR7, UR12, 0x3 ;  /* 0x0000000c070c7291 */ /* 0x000fc8000f8e183f */
[----:B------:R-:W-:Y:S01]  /*8b00*/  UIADD3 UR12, UR12, 0x28, URZ ;  /* 0x000000280c0c7890 */ /* 0x000fe2000fffe03f */
[----:B------:R-:W-:-:S03]  /*8b10*/  PLOP3.LUT P1, PT, PT, PT, UP0, 0x80, 0x0 ;  /* 0x000000000000781c */ /* 0x000fc60003f2f008 */
[----:B------:R-:W-:-:S09]  /*8b20*/  UPRMT UR12, URZ, 0x654, UR12 ;  /* 0x000006543f0c7896 */ /* 0x000fd2000800000c */
[----:B------:R-:W-:Y:S01]  /*8b30*/  SYNCS.ARRIVE.TRANS64.RED.A1T0 RZ, [UR12], RZ ;  /* 0x000000ffffff79a7 */ /* 0x000fe2000810040c */
[----:B------:R-:W-:Y:S05]  /*8b40*/  @P1 BRA `(.L_x_24) ;  /* 0x0000000000041947 */ /* 0x000fea0003800000 */
[----:B------:R-:W-:Y:S01]  /*8b50*/  BPT.TRAP 0x1 ;  /* 0x000000040000795c */ /* 0x000fe20000300000 */
.L_x_24:
[----:B------:R-:W-:Y:S01]  /*8b60*/  UIADD3 UR6, UR6, 0x1, URZ ;  /* 0x0000000106067890 */ /* 0x000fe2000fffe03f */
[C---:B-----5:R-:W-:Y:S01]  /*8b70*/  ISETP.GT.AND P1, PT, R3.reuse, 0x1, PT ;  /* 0x000000010300780c */ /* 0x060fe20003f24270 */
[----:B------:R-:W-:Y:S01]  /*8b80*/  UIADD3 UR7, UR7, 0x1, URZ ;  /* 0x0000000107077890 */ /* 0x000fe2000fffe03f */
[----:B------:R-:W-:Y:S01]  /*8b90*/  VIADD R3, R3, 0xffffffff ;  /* 0xffffffff03037836 */ /* 0x000fe20000000000 */
[----:B------:R-:W-:Y:S02]  /*8ba0*/  UISETP.NE.AND UP0, UPT, UR6, 0x5, UPT ;  /* 0x000000050600788c */ /* 0x000fe4000bf05270 */
[----:B------:R-:W-:Y:S02]  /*8bb0*/  UISETP.NE.AND UP1, UPT, UR7, 0x5, UPT ;  /* 0x000000050700788c */ /* 0x000fe4000bf25270 */
[----:B------:R-:W-:Y:S02]  /*8bc0*/  USEL UR8, URZ, 0x1, UP0 ;  /* 0x000000013f087887 */ /* 0x000fe40008000000 */
[----:B------:R-:W-:-:S02]  /*8bd0*/  USEL UR6, UR6, URZ, UP0 ;  /* 0x0000003f06067287 */ /* 0x000fc40008000000 */
[----:B------:R-:W-:Y:S02]  /*8be0*/  USEL UR7, UR7, URZ, UP1 ;  /* 0x0000003f07077287 */ /* 0x000fe40008800000 */
[----:B------:R-:W-:Y:S01]  /*8bf0*/  LOP3.LUT R0, R0, UR8, RZ, 0x3c, !PT ;  /* 0x0000000800007c12 */ /* 0x000fe2000f8e3cff */
[----:B------:R-:W-:Y:S09]  /*8c00*/  @P1 BRA `(.L_x_25) ;  /* 0xffffffbc00681947 */ /* 0x000ff2000383ffff */
.L_x_18:
[----:B------:R-:W0:Y:S02]  /*8c10*/  LDC R0, c[0x0][0x28c] ;  /* 0x0000a300ff007b82 */ /* 0x000e240000000800 */
[----:B0-----:R-:W-:-:S13]  /*8c20*/  ISETP.GE.AND P1, PT, R0, 0x1, PT ;  /* 0x000000010000780c */ /* 0x001fda0003f26270 */
[----:B------:R-:W-:Y:S05]  /*8c30*/  @!P1 BRA `(.L_x_26) ;  /* 0x00000000004c9947 */ /* 0x000fea0003800000 */
[----:B------:R-:W-:Y:S05]  /*8c40*/  @!P0 BRA `(.L_x_27) ;  /* 0x0000000000048947 */ /* 0x000fea0003800000 */
[----:B------:R-:W-:Y:S01]  /*8c50*/  BPT.TRAP 0x1 ;  /* 0x000000040000795c */ /* 0x000fe20000300000 */
.L_x_27:
[----:B------:R-:W0:Y:S01]  /*8c60*/  S2UR UR7, SR_CgaCtaId ;  /* 0x00000000000779c3 */ /* 0x000e220000008800 */
[----:B------:R-:W-:-:S04]  /*8c70*/  UISETP.LT.AND UP0, UPT, UR44, 0x1, UPT ;  /* 0x000000012c00788c */ /* 0x000fc8000bf01270 */
[----:B------:R-:W-:Y:S02]  /*8c80*/  USEL UR6, UR44, 0x1, UP0 ;  /* 0x000000012c067887 */ /* 0x000fe40008000000 */
[----:B------:R-:W-:Y:S02]  /*8c90*/  UISETP.GT.U32.AND UP0, UPT, UR40, 0x1, UPT ;  /* 0x000000012800788c */ /* 0x000fe4000bf04070 */
[----:B------:R-:W-:-:S04]  /*8ca0*/  UIADD3 UR6, UR39, UR44, -UR6 ;  /* 0x0000002c27067290 */ /* 0x000fc8000fffe806 */
[----:B------:R-:W-:Y:S01]  /*8cb0*/  UIMAD.WIDE.U32 UR4, UR6, -0x33333333, URZ ;  /* 0xcccccccd060478a5 */ /* 0x000fe2000f8e003f */
[----:B------:R-:W-:-:S03]  /*8cc0*/  PLOP3.LUT P0, PT, PT, PT, UP0, 0x80, 0x0 ;  /* 0x000000000000781c */ /* 0x000fc60003f0f008 */
[----:B------:R-:W-:-:S03]  /*8cd0*/  USHF.R.U32.HI UR4, URZ, 0x2, UR5 ;  /* 0x000000023f047899 */ /* 0x000fc60008011605 */
[----:B------:R-:W-:Y:S01]  /*8ce0*/  UMOV UR5, 0x400 ;  /* 0x0000040000057882 */ /* 0x000fe20000000000 */
[----:B------:R-:W-:Y:S02]  /*8cf0*/  UIMAD UR6, UR4, -0x5, UR6 ;  /* 0xfffffffb040678a4 */ /* 0x000fe4000f8e0206 */
[----:B0-----:R-:W-:-:S04]  /*8d00*/  ULEA UR5, UR7, UR5, 0x18 ;  /* 0x0000000507057291 */ /* 0x001fc8000f8ec03f */
[----:B------:R-:W-:-:S04]  /*8d10*/  ULEA UR6, UR6, UR5, 0x3 ;  /* 0x0000000506067291 */ /* 0x000fc8000f8e183f */
[----:B------:R-:W-:-:S04]  /*8d20*/  UIADD3 UR6, UR6, 0x28, URZ ;  /* 0x0000002806067890 */ /* 0x000fc8000fffe03f */
[----:B------:R-:W-:-:S09]  /*8d30*/  UPRMT UR6, URZ, 0x654, UR6 ;  /* 0x000006543f067896 */ /* 0x000fd20008000006 */
[----:B------:R-:W-:Y:S01]  /*8d40*/  SYNCS.ARRIVE.TRANS64.RED.A1T0 RZ, [UR6], RZ ;  /* 0x000000ffffff79a7 */ /* 0x000fe20008100406 */
[----:B------:R-:W-:Y:S05]  /*8d50*/  @P0 BRA `(.L_x_26) ;  /* 0x0000000000040947 */ /* 0x000fea0003800000 */
[----:B------:R-:W-:Y:S01]  /*8d60*/  BPT.TRAP 0x1 ;  /* 0x000000040000795c */ /* 0x000fe20000300000 */
.L_x_26:
[----:B------:R-:W0:Y:S01]  /*8d70*/  S2R R8, SR_TID.X ;  /* 0x0000000000087919 */ /* 0x000e220000002100 */
[----:B------:R-:W-:Y:S01]  /*8d80*/  IMAD.MOV.U32 R19, RZ, RZ, 0x6540 ;  /* 0x00006540ff137424 */ /* 0x000fe200078e00ff */
[----:B------:R-:W-:Y:S01]  /*8d90*/  USHF.R.S32.HI UR10, URZ, 0x1f, UR43 ;  /* 0x0000001f3f0a7899 */ /* 0x000fe2000801142b */
[----:B-----5:R-:W-:Y:S01]  /*8da0*/  LOP3.LUT R4, R160, 0x1, RZ, 0xc0, !PT ;  /* 0x00000001a0047812 */ /* 0x020fe200078ec0ff */
[----:B------:R-:W-:Y:S01]  /*8db0*/  ULDC.64 UR8, c[0x0][0x5d0] ;  /* 0x0001740000087ab9 */ /* 0x000fe20000000a00 */
[----:B------:R-:W-:Y:S01]  /*8dc0*/  UIMAD.WIDE UR6, UR41, 0x100, URZ ;  /* 0x00000100290678a5 */ /* 0x000fe2000f8e023f */
[----:B------:R-:W-:Y:S01]  /*8dd0*/  IMAD.U32 R6, RZ, RZ, UR8 ;  /* 0x00000008ff067e24 */ /* 0x000fe2000f8e00ff */
[----:B------:R-:W-:Y:S01]  /*8de0*/  UIMAD UR4, UR10, UR8, URZ ;  /* 0x000000080a0472a4 */ /* 0x000fe2000f8e023f */
[----:B------:R-:W-:Y:S01]  /*8df0*/  IMAD.SHL.U32 R3, R4, 0x40, RZ ;  /* 0x0000004004037824 */ /* 0x000fe200078e00ff */
[----:B------:R-:W-:Y:S02]  /*8e00*/  USHF.L.U32 UR41, UR41, 0x8, URZ ;  /* 0x0000000829297899 */ /* 0x000fe4000800063f */
[----:B------:R-:W-:Y:S01]  /*8e10*/  UIMAD UR4, UR43, UR9, UR4 ;  /* 0x000000092b0472a4 */ /* 0x000fe2000f8e0204 */
[----:B------:R-:W-:Y:S01]  /*8e20*/  ULDC UR8, c[0x0][0x284] ;  /* 0x0000a10000087ab9 */ /* 0x000fe20000000800 */
[----:B------:R-:W-:Y:S01]  /*8e30*/  UIADD3 UR39, UR44, UR39, URZ ;  /* 0x000000272c277290 */ /* 0x000fe2000fffe03f */
[----:B------:R-:W-:Y:S01]  /*8e40*/  MOV R17, UR8 ;  /* 0x0000000800117c02 */ /* 0x000fe20008000f00 */
[----:B------:R-:W-:-:S02]  /*8e50*/  UISETP.GE.U32.AND UP2, UPT, UR44, 0x5, UPT ;  /* 0x000000052c00788c */ /* 0x000fc4000bf46070 */
[----:B------:R-:W-:-:S04]  /*8e60*/  UISETP.GT.U32.AND UP1, UPT, UR39, 0x4, UPT ;  /* 0x000000042700788c */ /* 0x000fc8000bf24070 */
[----:B------:R-:W-:Y:S01]  /*8e70*/  UISETP.LT.U32.AND UP1, UPT, UR44, 0x5, UP1 ;  /* 0x000000052c00788c */ /* 0x000fe20008f21070 */
[----:B0-----:R-:W-:Y:S02]  /*8e80*/  SHF.L.U32 R18, R8, 0x1, RZ ;  /* 0x0000000108127819 */ /* 0x001fe400000006ff */
[----:B------:R-:W-:Y:S02]  /*8e90*/  SHF.R.U32.HI R0, RZ, 0x2, R8 ;  /* 0x00000002ff007819 */ /* 0x000fe40000011608 */
[----:B------:R-:W-:Y:S02]  /*8ea0*/  LOP3.LUT R18, R18, 0x6, RZ, 0xc0, !PT ;  /* 0x0000000612127812 */ /* 0x000fe400078ec0ff */
[----:B------:R-:W-:Y:S02]  /*8eb0*/  LOP3.LUT R5, R8, 0x60, RZ, 0xc0, !PT ;  /* 0x0000006008057812 */ /* 0x000fe400078ec0ff */
[----:B------:R-:W-:Y:S01]  /*8ec0*/  PRMT R18, R18, R19, UR42 ;  /* 0x0000002a12127e16 */ /* 0x000fe20008000013 */
[----:B------:R-:W-:Y:S01]  /*8ed0*/  USHF.L.U32 UR42, UR42, 0x8, URZ ;  /* 0x000000082a2a7899 */ /* 0x000fe2000800063f */
[----:B------:R-:W-:-:S02]  /*8ee0*/  LOP3.LUT R0, R0, 0x7, RZ, 0xc0, !PT ;  /* 0x0000000700007812 */ /* 0x000fc400078ec0ff */
[----:B------:R-:W-:Y:S02]  /*8ef0*/  SHF.R.S32.HI R19, RZ, 0x1f, R18 ;  /* 0x0000001fff137819 */ /* 0x000fe40000011412 */
[----:B------:R-:W-:Y:S02]  /*8f00*/  SHF.R.U32.HI R5, RZ, 0x1, R5 ;  /* 0x00000001ff057819 */ /* 0x000fe40000011605 */
[----:B------:R-:W-:Y:S01]  /*8f10*/  LOP3.LUT R3, R3, 0x40, R0, 0xe2, !PT ;  /* 0x0000004003037812 */ /* 0x000fe200078ee200 */
[----:B------:R-:W-:Y:S01]  /*8f20*/  IMAD.WIDE.U32 R6, R6, UR43, R18 ;  /* 0x0000002b06067c25 */ /* 0x000fe2000f8e0012 */
[----:B------:R-:W-:Y:S02]  /*8f30*/  IADD3 R0, RZ, -R5, -R0 ;  /* 0x80000005ff007210 */ /* 0x000fe40007ffe800 */
[----:B------:R-:W-:Y:S01]  /*8f40*/  LOP3.LUT R3, R3, UR6, R5, 0xfe, !PT ;  /* 0x0000000603037c12 */ /* 0x000fe2000f8efe05 */
[----:B------:R-:W-:Y:S01]  /*8f50*/  VIADD R7, R7, UR4 ;  /* 0x0000000407077c36 */ /* 0x000fe20008000000 */
[----:B------:R-:W-:Y:S01]  /*8f60*/  ULDC UR4, c[0x0][0x288] ;  /* 0x0000a20000047ab9 */ /* 0x000fe20000000800 */
[----:B------:R-:W-:Y:S01]  /*8f70*/  IMAD R0, R4, -0x40, R0 ;  /* 0xffffffc004007824 */ /* 0x000fe200078e0200 */
[----:B------:R-:W-:Y:S01]  /*8f80*/  UISETP.GE.AND UP0, UPT, UR42, UR4, UPT ;  /* 0x000000042a00728c */ /* 0x000fe2000bf06270 */
[----:B------:R-:W-:-:S03]  /*8f90*/  IMAD.MOV.U32 R4, RZ, RZ, -0x2 ;  /* 0xfffffffeff047424 */ /* 0x000fc600078e00ff */
[----:B------:R-:W-:Y:S02]  /*8fa0*/  UISETP.GE.OR UP0, UPT, UR41, UR8, UP0 ;  /* 0x000000082900728c */ /* 0x000fe40008706670 */
[----:B------:R-:W-:Y:S01]  /*8fb0*/  IADD3 R17, R17, -UR41, R0 ;  /* 0x8000002911117c10 */ /* 0x000fe2000fffe000 */
[----:B------:R-:W-:Y:S01]  /*8fc0*/  USEL UR8, URZ, 0x1, !UP1 ;  /* 0x000000013f087887 */ /* 0x000fe2000c800000 */
[----:B------:R-:W-:Y:S01]  /*8fd0*/  LOP3.LUT R0, R8, 0x3, RZ, 0xc0, !PT ;  /* 0x0000000308007812 */ /* 0x000fe200078ec0ff */
[----:B------:R-:W-:Y:S01]  /*8fe0*/  UMOV UR41, 0xffffffff ;  /* 0xffffffff00297882 */ /* 0x000fe20000000000 */
[----:B------:R-:W-:Y:S01]  /*8ff0*/  PLOP3.LUT P0, PT, PT, PT, UP0, 0x80, 0x0 ;  /* 0x000000000000781c */ /* 0x000fe20003f0f008 */
[----:B------:R-:W-:Y:S02]  /*9000*/  ULOP3.LUT UR38, UR38, UR8, URZ, 0x3c, !UPT ;  /* 0x0000000826267292 */ /* 0x000fe4000f8e3c3f */
[----:B------:R-:W-:Y:S01]  /*9010*/  IMAD R0, R0, R4, UR4 ;  /* 0x0000000400007e24 */ /* 0x000fe2000f8e0204 */
[----:B------:R-:W-:-:S03]  /*9020*/  UIMAD.WIDE.U32 UR4, UR39, -0x33333333, URZ ;  /* 0xcccccccd270478a5 */ /* 0x000fc6000f8e003f */
[----:B------:R-:W-:Y:S01]  /*9030*/  VIADD R0, R0, -UR42 ;  /* 0x8000002a00007c36 */ /* 0x000fe20008000000 */
[----:B------:R-:W-:-:S04]  /*9040*/  USHF.R.U32.HI UR4, URZ, 0x2, UR5 ;  /* 0x000000023f047899 */ /* 0x000fc80008011605 */
[----:B------:R-:W-:Y:S02]  /*9050*/  UIMAD UR39, UR4, -0x5, UR39 ;  /* 0xfffffffb042778a4 */ /* 0x000fe4000f8e0227 */
[----:B------:R-:W-:Y:S01]  /*9060*/  @UP2 ULOP3.LUT UR38, UR38, 0x1, UR4, 0x78, !UPT ;  /* 0x0000000126262892 */ /* 0x000fe2000f8e7804 */
[----:B------:R-:W-:Y:S11]  /*9070*/  @P0 BRA `(.L_x_28) ;  /* 0x0000010400d80947 */ /* 0x000ff60003800000 */
[----:B------:R-:W-:Y:S01]  /*9080*/  FSETP.NEU.AND P0, PT, R16, RZ, PT ;  /* 0x000000ff1000720b */ /* 0x000fe20003f0d000 */
[----:B------:R-:W-:Y:S01]  /*9090*/  ULDC.64 UR8, c[0x0][0x5c8] ;  /* 0x0001720000087ab9 */ /* 0x000fe20000000a00 */
[----:B------:R-:W-:Y:S01]  /*90a0*/  ISETP.GT.AND P3, PT, R17, RZ, PT ;  /* 0x000000ff1100720c */ /* 0x000fe20003f64270 */
[----:B------:R-:W-:Y:S01]  /*90b0*/  UIMAD UR4, UR7, UR8, URZ ;  /* 0x00000008070472a4 */ /* 0x000fe2000f8e023f */
[----:B------:R-:W-:Y:S01]  /*90c0*/  IMAD.U32 R10, RZ, RZ, UR9 ;  /* 0x00000009ff0a7e24 */ /* 0x000fe2000f8e00ff */
[----:B------:R-:W-:Y:S01]  /*90d0*/  BSSY B0, `(.L_x_28) ;  /* 0x0001070000007945 */ /* 0x000fe20003800000 */
[----:B------:R-:W-:Y:S01]  /*90e0*/  IMAD.WIDE.U32 R6, R3, UR8, R6 ;  /* 0x0000000803067c25 */ /* 0x000fe2000f8e0006 */
[----:B------:R-:W-:-:S03]  /*90f0*/  ISETP.GT.AND P1, PT, R0, RZ, P3 ;  /* 0x000000ff0000720c */ /* 0x000fc60001f24270 */
[----:B------:R-:W-:-:S05]  /*9100*/  IMAD R10, R3, R10, UR4 ;  /* 0x00000004030a7e24 */ /* 0x000fca000f8e020a */
[----:B------:R-:W-:Y:S01]  /*9110*/  IADD3 R10, R7, R10, RZ ;  /* 0x0000000a070a7210 */ /* 0x000fe20007ffe0ff */
[----:B------:R-:W-:Y:S06]  /*9120*/  @!P0 BRA `(.L_x_29) ;  /* 0x000000b800108947 */ /* 0x000fec0003800000 */
[----:B------:R-:W0:Y:S01]  /*9130*/  LDC.64 R22, c[0x0][0x5b8] ;  /* 0x00016e00ff167b82 */ /* 0x000e220000000a00 */
[----:B------:R-:W2:Y:S01]  /*9140*/  LDL.LU R11, [R1] ;  /* 0x00000000010b7983 */ /* 0x000ea20000300800 */
[----:B------:R-:W-:-:S06]  /*9150*/  ULDC.64 UR4, c[0x0][0x5c0] ;  /* 0x0001700000047ab9 */ /* 0x000fcc0000000a00 */
[----:B------:R-:W1:Y:S08]  /*9160*/  LDC.64 R14, c[0x0][0x5b0] ;  /* 0x00016c00ff0e7b82 */ /* 0x000e700000000a00 */
[----:B------:R-:W3:Y:S01]  /*9170*/  LDC.64 R12, c[0x0][0x5a8] ;  /* 0x00016a00ff0c7b82 */ /* 0x000ee20000000a00 */
[C---:B0-----:R-:W-:Y:S02]  /*9180*/  IMAD R157, R22.reuse, UR10, RZ ;  /* 0x0000000a169d7c24 */ /* 0x041fe4000f8e02ff */
[----:B------:R-:W-:-:S04]  /*9190*/  IMAD.WIDE.U32 R152, R22, UR43, R18 ;  /* 0x0000002b16987c25 */ /* 0x000fc8000f8e0012 */
[----:B------:R-:W-:Y:S02]  /*91a0*/  IMAD R157, R23, UR43, R157 ;  /* 0x0000002b179d7c24 */ /* 0x000fe4000f8e029d */
[----:B-1----:R-:W-:Y:S02]  /*91b0*/  IMAD R156, R14, UR7, RZ ;  /* 0x000000070e9c7c24 */ /* 0x002fe4000f8e02ff */
[----:B------:R-:W-:Y:S02]  /*91c0*/  IMAD.IADD R21, R153, 0x1, R157 ;  /* 0x0000000199157824 */ /* 0x000fe400078e029d */
[----:B------:R-:W-:Y:S02]  /*91d0*/  IMAD.MOV.U32 R20, RZ, RZ, R152 ;  /* 0x000000ffff147224 */ /* 0x000fe400078e0098 */
[C---:B------:R-:W-:Y:S02]  /*91e0*/  IMAD R156, R3.reuse, R15, R156 ;  /* 0x0000000f039c7224 */ /* 0x040fe400078e029c */
[----:B------:R-:W-:-:S04]  /*91f0*/  IMAD.WIDE.U32 R4, R3, R14, R20 ;  /* 0x0000000e03047225 */ /* 0x000fc800078e0014 */
[----:B------:R-:W-:Y:S01]  /*9200*/  IMAD.IADD R5, R5, 0x1, R156 ;  /* 0x0000000105057824 */ /* 0x000fe200078e029c */
[----:B---3--:R-:W-:-:S04]  /*9210*/  LEA R8, P0, R4, R12, 0x1 ;  /* 0x0000000c04087211 */ /* 0x008fc800078008ff */
[----:B------:R-:W-:-:S05]  /*9220*/  LEA.HI.X R9, R4, R13, R5, 0x1, P0 ;  /* 0x0000000d04097211 */ /* 0x000fca00000f0c05 */
[----:B------:R-:W3:Y:S01]  /*9230*/  @P1 LDG.E.LTC128B.U16 R23, desc[UR36][R8.64] ;  /* 0x0000002408171981 */ /* 0x000ee2000c1e1520 */
[----:B------:R-:W-:Y:S01]  /*9240*/  BSSY B1, `(.L_x_30) ;  /* 0x0000011000017945 */ /* 0x000fe20003800000 */
[----:B---3--:R-:W-:-:S05]  /*9250*/  SHF.L.U32 R4, R23, 0x10, RZ ;  /* 0x0000001017047819 */ /* 0x008fca00000006ff */
[----:B------:R-:W-:-:S04]  /*9260*/  FMUL R4, R4, R16 ;  /* 0x0000001004047220 */ /* 0x000fc80000400000 */
[----:B--2---:R-:W-:Y:S01]  /*9270*/  FFMA R7, R11, R2, R4 ;  /* 0x000000020b077223 */ /* 0x004fe20000000004 */
[----:B------:R-:W-:-:S04]  /*9280*/  LEA R4, P0, R6, UR4, 0x1 ;  /* 0x0000000406047c11 */ /* 0x000fc8000f8008ff */
[----:B------:R-:W-:Y:S02]  /*9290*/  LEA.HI.X R5, R6, UR5, R10, 0x1, P0 ;  /* 0x0000000506057c11 */ /* 0x000fe400080f0c0a */
[----:B------:R-:W-:-:S05]  /*92a0*/  F2FP.BF16.F32.PACK_AB R6, RZ, R7 ;  /* 0x00000007ff06723e */ /* 0x000fca00000010ff */
[----:B------:R0:W-:Y:S02]  /*92b0*/  @P1 STG.E.U16 desc[UR36][R4.64], R6 ;  /* 0x0000000604001986 */ /* 0x0001e4000c101524 */
[----:B0-----:R-:W-:-:S04]  /*92c0*/  IMAD.WIDE.U32 R6, R3, R14, R18 ;  /* 0x0000000e03067225 */ /* 0x001fc800078e0012 */
[----:B------:R-:W-:Y:S02]  /*92d0*/  IMAD.IADD R7, R156, 0x1, R7 ;  /* 0x000000019c077824 */ /* 0x000fe400078e0207 */
[----:B------:R-:W-:-:S04]  /*92e0*/  IMAD.WIDE.U32 R6, R22, UR43, R6 ;  /* 0x0000002b16067c25 */ /* 0x000fc8000f8e0006 */
[----:B------:R-:W-:Y:S01]  /*92f0*/  IMAD.IADD R7, R157, 0x1, R7 ;  /* 0x000000019d077824 */ /* 0x000fe200078e0207 */
[----:B------:R-:W-:-:S04]  /*9300*/  LEA R10, P0, R6, R12, 0x1 ;  /* 0x0000000c060a7211 */ /* 0x000fc800078008ff */
[----:B------:R-:W-:Y:S02]  /*9310*/  LEA.HI.X R11, R6, R13, R7, 0x1, P0 ;  /* 0x0000000d060b7211 */ /* 0x000fe400000f0c07 */
[----:B------:R-:W-:-:S13]  /*9320*/  ISETP.GT.AND P0, PT, R0, 0x1, P3 ;  /* 0x000000010000780c */ /* 0x000fda0001f04270 */
[----:B------:R-:W-:Y:S05]  /*9330*/  @!P0 BRA `(.L_x_31) ;  /* 0x0000000000048947 */ /* 0x000fea0003800000 */
[----:B------:R0:W5:Y:S02]  /*9340*/  LDG.E.LTC128B.U16 R23, desc[UR36][R10.64+0x2] ;  /* 0x000002240a177981 */ /* 0x000164000c1e1520 */
.L_x_31:
[----:B------:R-:W-:Y:S05]  /*9350*/  BSYNC B1 ;  /* 0x0000000000017941 */ /* 0x000fea0003800000 */
.L_x_30:
[----:B------:R-:W2:Y:S01]  /*9360*/  LDL.LU R7, [R1+0x4] ;  /* 0x0000040001077983 */ /* 0x000ea20000300800 */
[----:B-----5:R-:W-:Y:S01]  /*9370*/  IMAD.U32 R6, R23, 0x10000, RZ ;  /* 0x0001000017067824 */ /* 0x020fe200078e00ff */
[C---:B------:R-:W-:Y:S02]  /*9380*/  SHF.L.U64.HI R155, R14.reuse, 0x3, R15 ;  /* 0x000000030e9b7819 */ /* 0x040fe4000001020f */
[----:B------:R-:W-:Y:S01]  /*9390*/  SHF.L.U32 R154, R14, 0x3, RZ ;  /* 0x000000030e9a7819 */ /* 0x000fe200000006ff */
[----:B------:R-:W-:Y:S01]  /*93a0*/  FMUL R6, R6, R16 ;  /* 0x0000001006067220 */ /* 0x000fe20000400000 */
[----:B------:R-:W3:Y:S03]  /*93b0*/  LDL.LU R158, [R1+0x8] ;  /* 0x00000800019e7983 */ /* 0x000ee60000300800 */
[----:B--2---:R-:W-:-:S05]  /*93c0*/  FFMA R6, R7, R2, R6 ;  /* 0x0000000207067223 */ /* 0x004fca0000000006 */
[----:B------:R-:W-:-:S05]  /*93d0*/  F2FP.BF16.F32.PACK_AB R6, RZ, R6 ;  /* 0x00000006ff06723e */ /* 0x000fca00000010ff */
[----:B------:R1:W-:Y:S01]  /*93e0*/  @P0 STG.E.U16 desc[UR36][R4.64+0x2], R6 ;  /* 0x0000020604000986 */ /* 0x0003e2000c101524 */
[----:B------:R-:W-:-:S04]  /*93f0*/  ISETP.GT.AND P0, PT, R17, 0x8, PT ;  /* 0x000000081100780c */ /* 0x000fc80003f04270 */
[----:B------:R-:W-:Y:S01]  /*9400*/  ISETP.GT.AND P1, PT, R0, RZ, P0 ;  /* 0x000000ff0000720c */ /* 0x000fe20000724270 */
[----:B-1----:R-:W-:-:S04]  /*9410*/  IMAD.WIDE.U32 R6, R3, R14, R154 ;  /* 0x0000000e03067225 */ /* 0x002fc800078e009a */
[----:B------:R-:W-:Y:S01]  /*9420*/  IMAD.IADD R156, R156, 0x1, R7 ;  /* 0x000000019c9c7824 */ /* 0x000fe200078e0207 */
[----:B------:R-:W-:-:S05]  /*9430*/  IADD3 R7, P2, R152, R6, RZ ;  /* 0x0000000698077210 */ /* 0x000fca0007f5e0ff */
[----:B------:R-:W-:Y:S01]  /*9440*/  IMAD.X R9, R156, 0x1, R21, P2 ;  /* 0x000000019c097824 */ /* 0x000fe200010e0615 */
[----:B------:R-:W-:-:S04]  /*9450*/  LEA R8, P2, R7, R12, 0x1 ;  /* 0x0000000c07087211 */ /* 0x000fc800078408ff */
[----:B------:R-:W-:-:S05]  /*9460*/  LEA.HI.X R9, R7, R13, R9, 0x1, P2 ;  /* 0x0000000d07097211 */ /* 0x000fca00010f0c09 */
[----:B------:R1:W2:Y:S01]  /*9470*/  @P1 LDG.E.LTC128B.U16 R23, desc[UR36][R8.64] ;  /* 0x0000002408171981 */ /* 0x0002a2000c1e1520 */
[----:B------:R-:W-:Y:S01]  /*9480*/  IADD3 R6, P2, R18, R6, RZ ;  /* 0x0000000612067210 */ /* 0x000fe20007f5e0ff */
[----:B------:R-:W-:Y:S01]  /*9490*/  BSSY B1, `(.L_x_32) ;  /* 0x0000016000017945 */ /* 0x000fe20003800000 */
[----:B------:R-:W-:-:S03]  /*94a0*/  ISETP.GT.AND P4, PT, R0, 0x1, P0 ;  /* 0x000000010000780c */ /* 0x000fc60000784270 */
[----:B------:R-:W-:Y:S01]  /*94b0*/  IMAD.X R7, R19, 0x1, R156, P2 ;  /* 0x0000000113077824 */ /* 0x000fe200010e069c */
[----:B------:R-:W-:Y:S01]  /*94c0*/  MOV R156, UR9 ;  /* 0x00000009009c7c02 */ /* 0x000fe20008000f00 */
[----:B------:R-:W-:-:S05]  /*94d0*/  IMAD.WIDE.U32 R6, R22, UR43, R6 ;  /* 0x0000002b16067c25 */ /* 0x000fca000f8e0006 */
[----:B------:R-:W-:Y:S02]  /*94e0*/  IADD3 R7, R157, R7, RZ ;  /* 0x000000079d077210 */ /* 0x000fe40007ffe0ff */
[----:B-1----:R-:W-:-:S04]  /*94f0*/  LEA R8, P2, R6, R12, 0x1 ;  /* 0x0000000c06087211 */ /* 0x002fc800078408ff */
[----:B------:R-:W-:Y:S01]  /*9500*/  LEA.HI.X R9, R6, R13, R7, 0x1, P2 ;  /* 0x0000000d06097211 */ /* 0x000fe200010f0c07 */
[----:B--2---:R-:W-:-:S04]  /*9510*/  IMAD.U32 R6, R23, 0x10000, RZ ;  /* 0x0001000017067824 */ /* 0x004fc800078e00ff */
[----:B------:R-:W-:-:S04]  /*9520*/  FMUL R6, R6, R16 ;  /* 0x0000001006067220 */ /* 0x000fc80000400000 */
[----:B---3--:R-:W-:Y:S01]  /*9530*/  FFMA R7, R158, R2, R6 ;  /* 0x000000029e077223 */ /* 0x008fe20000000006 */
[----:B------:R-:W-:Y:S02]  /*9540*/  IMAD.U32 R158, RZ, RZ, UR8 ;  /* 0x00000008ff9e7e24 */ /* 0x000fe4000f8e00ff */
[----:B------:R-:W-:Y:S02]  /*9550*/  IMAD.U32 R6, RZ, RZ, UR8 ;  /* 0x00000008ff067e24 */ /* 0x000fe4000f8e00ff */
[----:B------:R-:W-:Y:S01]  /*9560*/  IMAD.SHL.U32 R158, R158, 0x10, RZ ;  /* 0x000000109e9e7824 */ /* 0x000fe200078e00ff */
[----:B------:R-:W-:Y:S02]  /*9570*/  F2FP.BF16.F32.PACK_AB R7, RZ, R7 ;  /* 0x00000007ff07723e */ /* 0x000fe400000010ff */
[----:B------:R-:W-:Y:S02]  /*9580*/  SHF.L.U64.HI R156, R6, 0x4, R156 ;  /* 0x00000004069c7819 */ /* 0x000fe4000001029c */
[----:B------:R-:W-:-:S02]  /*9590*/  IADD3 R6, P2, R158, R4, RZ ;  /* 0x000000049e067210 */ /* 0x000fc40007f5e0ff */
[----:B------:R-:W-:-:S03]  /*95a0*/  PRMT R159, R7, 0x7610, R159 ;  /* 0x00007610079f7816 */ /* 0x000fc6000000009f */
[----:B------:R-:W-:-:S05]  /*95b0*/  IMAD.X R7, R156, 0x1, R5, P2 ;  /* 0x000000019c077824 */ /* 0x000fca00010e0605 */
[----:B------:R1:W-:Y:S01]  /*95c0*/  @P1 STG.E.U16 desc[UR36][R6.64], R159 ;  /* 0x0000009f06001986 */ /* 0x0003e2000c101524 */
[----:B------:R-:W-:Y:S05]  /*95d0*/  @!P4 BRA `(.L_x_33) ;  /* 0x000000000004c947 */ /* 0x000fea0003800000 */
[----:B------:R2:W5:Y:S02]  /*95e0*/  LDG.E.LTC128B.U16 R23, desc[UR36][R8.64+0x2] ;  /* 0x0000022408177981 */ /* 0x000564000c1e1520 */
.L_x_33:
[----:B------:R-:W-:Y:S05]  /*95f0*/  BSYNC B1 ;  /* 0x0000000000017941 */ /* 0x000fea0003800000 */
.L_x_32:
[----:B------:R-:W3:Y:S01]  /*9600*/  LDL.LU R161, [R1+0xc] ;  /* 0x00000c0001a17983 */ /* 0x000ee20000300800 */
[----:B-1---5:R-:W-:Y:S01]  /*9610*/  IMAD.U32 R159, R23, 0x10000, RZ ;  /* 0x00010000179f7824 */ /* 0x022fe200078e00ff */
[----:B------:R-:W-:Y:S01]  /*9620*/  ISETP.GT.AND P1, PT, R0, 0x8, P3 ;  /* 0x000000080000780c */ /* 0x000fe20001f24270 */
[----:B------:R-:W-:Y:S02]  /*9630*/  BSSY B1, `(.L_x_34) ;  /* 0x0000007000017945 */ /* 0x000fe40003800000 */
[----:B------:R-:W-:-:S04]  /*9640*/  FMUL R159, R159, R16 ;  /* 0x000000109f9f7220 */ /* 0x000fc80000400000 */
[----:B---3--:R-:W-:-:S05]  /*9650*/  FFMA R159, R161, R2, R159 ;  /* 0x00000002a19f7223 */ /* 0x008fca000000009f */
[----:B------:R-:W-:-:S05]  /*9660*/  F2FP.BF16.F32.PACK_AB R159, RZ, R159 ;  /* 0x0000009fff9f723e */ /* 0x000fca00000010ff */
[----:B------:R1:W-:Y:S01]  /*9670*/  @P4 STG.E.U16 desc[UR36][R6.64+0x2], R159 ;  /* 0x0000029f06004986 */ /* 0x0003e2000c101524 */
[----:B------:R-:W-:Y:S05]  /*9680*/  @!P1 BRA `(.L_x_35) ;  /* 0x0000000000049947 */ /* 0x000fea0003800000 */
[----:B------:R3:W5:Y:S02]  /*9690*/  LDG.E.LTC128B.U16 R23, desc[UR36][R10.64+0x10] ;  /* 0x000010240a177981 */ /* 0x000764000c1e1520 */
.L_x_35:
[----:B------:R-:W-:Y:S05]  /*96a0*/  BSYNC B1 ;  /* 0x0000000000017941 */ /* 0x000fea0003800000 */
.L_x_34:
[----:B------:R-:W4:Y:S01]  /*96b0*/  LDL.LU R161, [R1+0x10] ;  /* 0x0000100001a17983 */ /* 0x000f220000300800 */
[----:B-1---5:R-:W-:Y:S01]  /*96c0*/  SHF.L.U32 R159, R23, 0x10, RZ ;  /* 0x00000010179f7819 */ /* 0x022fe200000006ff */
[----:B------:R-:W-:Y:S01]  /*96d0*/  BSSY B1, `(.L_x_36) ;  /* 0x0000008000017945 */ /* 0x000fe20003800000 */
[----:B------:R-:W-:-:S03]  /*96e0*/  ISETP.GT.AND P2, PT, R0, 0x9, P3 ;  /* 0x000000090000780c */ /* 0x000fc60001f44270 */
[----:B------:R-:W-:-:S04]  /*96f0*/  FMUL R159, R159, R16 ;  /* 0x000000109f9f7220 */ /* 0x000fc80000400000 */
[----:B----4-:R-:W-:-:S05]  /*9700*/  FFMA R159, R161, R2, R159 ;  /* 0x00000002a19f7223 */ /* 0x010fca000000009f */
[----:B------:R-:W-:-:S05]  /*9710*/  F2FP.BF16.F32.PACK_AB R159, RZ, R159 ;  /* 0x0000009fff9f723e */ /* 0x000fca00000010ff */
[----:B------:R1:W-:Y:S01]  /*9720*/  @P1 STG.E.U16 desc[UR36][R4.64+0x10], R159 ;  /* 0x0000109f04001986 */ /* 0x0003e2000c101524 */
[----:B------:R-:W-:Y:S05]  /*9730*/  @!P2 BRA `(.L_x_37) ;  /* 0x000000000004a947 */ /* 0x000fea0003800000 */
[----:B------:R4:W5:Y:S02]  /*9740*/  LDG.E.LTC128B.U16 R23, desc[UR36][R10.64+0x12] ;  /* 0x000012240a177981 */ /* 0x000964000c1e1520 */
.L_x_37:
[----:B------:R-:W-:Y:S05]  /*9750*/  BSYNC B1 ;  /* 0x0000000000017941 */ /* 0x000fea0003800000 */
.L_x_36:
[----:B------:R-:W2:Y:S01]  /*9760*/  LDL.LU R161, [R1+0x14] ;  /* 0x0000140001a17983 */ /* 0x000ea20000300800 */
[----:B-1---5:R-:W-:Y:S01]  /*9770*/  IMAD.U32 R159, R23, 0x10000, RZ ;  /* 0x00010000179f7824 */ /* 0x022fe200078e00ff */
[----:B------:R-:W-:Y:S01]  /*9780*/  ISETP.GT.AND P1, PT, R0, 0x8, P0 ;  /* 0x000000080000780c */ /* 0x000fe20000724270 */
[----:B------:R-:W-:Y:S02]  /*9790*/  BSSY B1, `(.L_x_38) ;  /* 0x0000007000017945 */ /* 0x000fe40003800000 */
[----:B------:R-:W-:-:S04]  /*97a0*/  FMUL R159, R159, R16 ;  /* 0x000000109f9f7220 */ /* 0x000fc80000400000 */
[----:B--2---:R-:W-:-:S05]  /*97b0*/  FFMA R159, R161, R2, R159 ;  /* 0x00000002a19f7223 */ /* 0x004fca000000009f */
[----:B------:R-:W-:-:S05]  /*97c0*/  F2FP.BF16.F32.PACK_AB R159, RZ, R159 ;  /* 0x0000009fff9f723e */ /* 0x000fca00000010ff */
[----:B------:R1:W-:Y:S01]  /*97d0*/  @P2 STG.E.U16 desc[UR36][R4.64+0x12], R159 ;  /* 0x0000129f04002986 */ /* 0x0003e2000c101524 */
[----:B------:R-:W-:Y:S05]  /*97e0*/  @!P1 BRA `(.L_x_39) ;  /* 0x0000000000049947 */ /* 0x000fea0003800000 */
[----:B------:R2:W5:Y:S02]  /*97f0*/  LDG.E.LTC128B.U16 R23, desc[UR36][R8.64+0x10] ;  /* 0x0000102408177981 */ /* 0x000564000c1e1520 */
.L_x_39:
[----:B------:R-:W-:Y:S05]  /*9800*/  BSYNC B1 ;  /* 0x0000000000017941 */ /* 0x000fea0003800000 */
.L_x_38:
        /* <DEDUP_REMOVED lines=10> */
.L_x_41:
[----:B------:R-:W-:Y:S05]  /*98b0*/  BSYNC B1 ;  /* 0x0000000000017941 */ /* 0x000fea0003800000 */
.L_x_40:
        /* <DEDUP_REMOVED lines=10> */
.L_x_43:
[----:B------:R-:W-:Y:S05]  /*9960*/  BSYNC B1 ;  /* 0x0000000000017941 */ /* 0x000fea0003800000 */
.L_x_42:
[----:B------:R-:W3:Y:S01]  /*9970*/  LDL.LU R161, [R1+0x20] ;  /* 0x0000200001a17983 */ /* 0x000ee20000300800 */
[----:B-1---5:R-:W-:Y:S01]  /*9980*/  SHF.L.U32 R159, R23, 0x10, RZ ;  /* 0x00000010179f7819 */ /* 0x022fe200000006ff */
[----:B------:R-:W-:Y:S01]  /*9990*/  BSSY B1, `(.L_x_44) ;  /* 0x0000008000017945 */ /* 0x000fe20003800000 */
[----:B------:R-:W-:-:S03]  /*99a0*/  ISETP.GT.AND P2, PT, R0, 0x11, P3 ;  /* 0x000000110000780c */ /* 0x000fc60001f44270 */
[----:B------:R-:W-:-:S04]  /*99b0*/  FMUL R159, R159, R16 ;  /* 0x000000109f9f7220 */ /* 0x000fc80000400000 */
[----:B---3--:R-:W-:-:S05]  /*99c0*/  FFMA R159, R161, R2, R159 ;  /* 0x00000002a19f7223 */ /* 0x008fca000000009f */
[----:B------:R-:W-:-:S05]  /*99d0*/  F2FP.BF16.F32.PACK_AB R159, RZ, R159 ;  /* 0x0000009fff9f723e */ /* 0x000fca00000010ff */
[----:B------:R1:W-:Y:S01]  /*99e0*/  @P1 STG.E.U16 desc[UR36][R4.64+0x20], R159 ;  /* 0x0000209f04001986 */ /* 0x0003e2000c101524 */
[----:B------:R-:W-:Y:S05]  /*99f0*/  @!P2 BRA `(.L_x_45) ;  /* 0x000000000004a947 */ /* 0x000fea0003800000 */
[----:B------:R3:W5:Y:S02]  /*9a00*/  LDG.E.LTC128B.U16 R23, desc[UR36][R10.64+0x22] ;  /* 0x000022240a177981 */ /* 0x000764000c1e1520 */
.L_x_45:
[----:B------:R-:W-:Y:S05]  /*9a10*/  BSYNC B1 ;  /* 0x0000000000017941 */ /* 0x000fea0003800000 */
.L_x_44:
        /* <DEDUP_REMOVED lines=10> */
.L_x_47:
[----:B------:R-:W-:Y:S05]  /*9ac0*/  BSYNC B1 ;  /* 0x0000000000017941 */ /* 0x000fea0003800000 */
.L_x_46:
        /* <DEDUP_REMOVED lines=10> */
.L_x_49:
[----:B------:R-:W-:Y:S05]  /*9b70*/  BSYNC B1 ;  /* 0x0000000000017941 */ /* 0x000fea0003800000 */
.L_x_48:
        /* <DEDUP_REMOVED lines=10> */
.L_x_51:
[----:B------:R-:W-:Y:S05]  /*9c20*/  BSYNC B1 ;  /* 0x0000000000017941 */ /* 0x000fea0003800000 */
.L_x_50:
        /* <DEDUP_REMOVED lines=10> */
.L_x_53:
[----:B------:R-:W-:Y:S05]  /*9cd0*/  BSYNC B1 ;  /* 0x0000000000017941 */ /* 0x000fea0003800000 */
.L_x_52:
        /* <DEDUP_REMOVED lines=10> */
.L_x_55:
[----:B------:R-:W-:Y:S05]  /*9d80*/  BSYNC B1 ;  /* 0x0000000000017941 */ /* 0x000fea0003800000 */
.L_x_54:
        /* <DEDUP_REMOVED lines=10> */
.L_x_57:
[----:B------:R-:W-:Y:S05]  /*9e30*/  BSYNC B1 ;  /* 0x0000000000017941 */ /* 0x000fea0003800000 */
.L_x_56:
        /* <DEDUP_REMOVED lines=10> */
.L_x_59:
[----:B------:R-:W-:Y:S05]  /*9ee0*/  BSYNC B1 ;  /* 0x0000000000017941 */ /* 0x000fea0003800000 */
.L_x_58:
        /* <DEDUP_REMOVED lines=10> */
.L_x_61:
[----:B------:R-:W-:Y:S05]  /*9f90*/  BSYNC B1 ;  /* 0x0000000000017941 */ /* 0x000fea0003800000 */
.L_x_60:
        /* <DEDUP_REMOVED lines=10> */
.L_x_63:
[----:B------:R-:W-:Y:S05]  /*a040*/  BSYNC B1 ;  /* 0x0000000000017941 */ /* 0x000fea0003800000 */
.L_x_62:
        /* <DEDUP_REMOVED lines=10> */
.L_x_65:
[----:B------:R-:W-:Y:S05]  /*a0f0*/  BSYNC B1 ;  /* 0x0000000000017941 */ /* 0x000fea0003800000 */
.L_x_64:
        /* <DEDUP_REMOVED lines=10> */
.L_x_67:
[----:B------:R-:W-:Y:S05]  /*a1a0*/  BSYNC B1 ;  /* 0x0000000000017941 */ /* 0x000fea0003800000 */
.L_x_66:
        /* <DEDUP_REMOVED lines=10> */
.L_x_69:
[----:B------:R-:W-:Y:S05]  /*a250*/  BSYNC B1 ;  /* 0x0000000000017941 */ /* 0x000fea0003800000 */
.L_x_68:
        /* <DEDUP_REMOVED lines=10> */
.L_x_71:
[----:B------:R-:W-:Y:S05]  /*a300*/  BSYNC B1 ;  /* 0x0000000000017941 */ /* 0x000fea0003800000 */
.L_x_70:
        /* <DEDUP_REMOVED lines=10> */
.L_x_73:
[----:B------:R-:W-:Y:S05]  /*a3b0*/  BSYNC B1 ;  /* 0x0000000000017941 */ /* 0x000fea0003800000 */
.L_x_72:
        /* <DEDUP_REMOVED lines=10> */
.L_x_75:
[----:B------:R-:W-:Y:S05]  /*a460*/  BSYNC B1 ;  /* 0x0000000000017941 */ /* 0x000fea0003800000 */
.L_x_74:
        /* <DEDUP_REMOVED lines=10> */
.L_x_77:
[----:B------:R-:W-:Y:S05]  /*a510*/  BSYNC B1 ;  /* 0x0000000000017941 */ /* 0x000fea0003800000 */
.L_x_76:
        /* <DEDUP_REMOVED lines=10> */
.L_x_79:
[----:B------:R-:W-:Y:S05]  /*a5c0*/  BSYNC B1 ;  /* 0x0000000000017941 */ /* 0x000fea0003800000 */
.L_x_78:
        /* <DEDUP_REMOVED lines=10> */
.L_x_81:
[----:B------:R-:W-:Y:S05]  /*a670*/  BSYNC B1 ;  /* 0x0000000000017941 */ /* 0x000fea0003800000 */
.L_x_80:
        /* <DEDUP_REMOVED lines=10> */
.L_x_83:
[----:B------:R-:W-:Y:S05]  /*a720*/  BSYNC B1 ;  /* 0x0000000000017941 */ /* 0x000fea0003800000 */
.L_x_82:
        /* <DEDUP_REMOVED lines=10> */
.L_x_85:
[----:B------:R-:W-:Y:S05]  /*a7d0*/  BSYNC B1 ;  /* 0x0000000000017941 */ /* 0x000fea0003800000 */
.L_x_84:
        /* <DEDUP_REMOVED lines=10> */
.L_x_87:
[----:B------:R-:W-:Y:S05]  /*a880*/  BSYNC B1 ;  /* 0x0000000000017941 */ /* 0x000fea0003800000 */
.L_x_86:
        /* <DEDUP_REMOVED lines=10> */
.L_x_89:
[----:B------:R-:W-:Y:S05]  /*a930*/  BSYNC B1 ;  /* 0x0000000000017941 */ /* 0x000fea0003800000 */
.L_x_88:
        /* <DEDUP_REMOVED lines=10> */
.L_x_91:
[----:B------:R-:W-:Y:S05]  /*a9e0*/  BSYNC B1 ;  /* 0x0000000000017941 */ /* 0x000fea0003800000 */
.L_x_90:
        /* <DEDUP_REMOVED lines=10> */
.L_x_93:
[----:B------:R-:W-:Y:S05]  /*aa90*/  BSYNC B1 ;  /* 0x0000000000017941 */ /* 0x000fea0003800000 */
.L_x_92:
        /* <DEDUP_REMOVED lines=10> */
.L_x_95:
[----:B------:R-:W-:Y:S05]  /*ab40*/  BSYNC B1 ;  /* 0x0000000000017941 */ /* 0x000fea0003800000 */
.L_x_94:
        /* <DEDUP_REMOVED lines=10> */
.L_x_97:
[----:B------:R-:W-:Y:S05]  /*abf0*/  BSYNC B1 ;  /* 0x0000000000017941 */ /* 0x000fea0003800000 */
.L_x_96:
        /* <DEDUP_REMOVED lines=10> */
.L_x_99:
[----:B------:R-:W-:Y:S05]  /*aca0*/  BSYNC B1 ;  /* 0x0000000000017941 */ /* 0x000fea0003800000 */
.L_x_98:
        /* <DEDUP_REMOVED lines=10> */
.L_x_101:
[----:B------:R-:W-:Y:S05]  /*ad50*/  BSYNC B1 ;  /* 0x0000000000017941 */ /* 0x000fea0003800000 */
.L_x_100:
        /* <DEDUP_REMOVED lines=10> */
.L_x_103:
[----:B------:R-:W-:Y:S05]  /*ae00*/  BSYNC B1 ;  /* 0x0000000000017941 */ /* 0x000fea0003800000 */
.L_x_102:
        /* <DEDUP_REMOVED lines=10> */
.L_x_105:
[----:B------:R-:W-:Y:S05]  /*aeb0*/  BSYNC B1 ;  /* 0x0000000000017941 */ /* 0x000fea0003800000 */
.L_x_104:
        /* <DEDUP_REMOVED lines=10> */
.L_x_107:
[----:B------:R-:W-:Y:S05]  /*af60*/  BSYNC B1 ;  /* 0x0000000000017941 */ /* 0x000fea0003800000 */
.L_x_106:
        /* <DEDUP_REMOVED lines=10> */
.L_x_109:
[----:B------:R-:W-:Y:S05]  /*b010*/  BSYNC B1 ;  /* 0x0000000000017941 */ /* 0x000fea0003800000 */
.L_x_108:
        /* <DEDUP_REMOVED lines=10> */
.L_x_111:
[----:B------:R-:W-:Y:S05]  /*b0c0*/  BSYNC B1 ;  /* 0x0000000000017941 */ /* 0x000fea0003800000 */
.L_x_110:
        /* <DEDUP_REMOVED lines=10> */
.L_x_113:
[----:B------:R-:W-:Y:S05]  /*b170*/  BSYNC B1 ;  /* 0x0000000000017941 */ /* 0x000fea0003800000 */
.L_x_112:
        /* <DEDUP_REMOVED lines=10> */
.L_x_115:
[----:B------:R-:W-:Y:S05]  /*b220*/  BSYNC B1 ;  /* 0x0000000000017941 */ /* 0x000fea0003800000 */
.L_x_114:
        /* <DEDUP_REMOVED lines=10> */
.L_x_117:
[----:B------:R-:W-:Y:S05]  /*b2d0*/  BSYNC B1 ;  /* 0x0000000000017941 */ /* 0x000fea0003800000 */
.L_x_116:
        /* <DEDUP_REMOVED lines=10> */
.L_x_119:
[----:B------:R-:W-:Y:S05]  /*b380*/  BSYNC B1 ;  /* 0x0000000000017941 */ /* 0x000fea0003800000 */
.L_x_118:
        /* <DEDUP_REMOVED lines=10> */
.L_x_121:
[----:B------:R-:W-:Y:S05]  /*b430*/  BSYNC B1 ;  /* 0x0000000000017941 */ /* 0x000fea0003800000 */
.L_x_120:
        /* <DEDUP_REMOVED lines=10> */
.L_x_123:
[----:B------:R-:W-:Y:S05]  /*b4e0*/  BSYNC B1 ;  /* 0x0000000000017941 */ /* 0x000fea0003800000 */
.L_x_122:
        /* <DEDUP_REMOVED lines=10> */
.L_x_125:
[----:B------:R-:W-:Y:S05]  /*b590*/  BSYNC B1 ;  /* 0x0000000000017941 */ /* 0x000fea0003800000 */
.L_x_124:
        /* <DEDUP_REMOVED lines=10> */
.L_x_127:
[----:B------:R-:W-:Y:S05]  /*b640*/  BSYNC B1 ;  /* 0x0000000000017941 */ /* 0x000fea0003800000 */
.L_x_126:
        /* <DEDUP_REMOVED lines=10> */
.L_x_129:
[----:B------:R-:W-:Y:S05]  /*b6f0*/  BSYNC B1 ;  /* 0x0000000000017941 */ /* 0x000fea0003800000 */
.L_x_128:
        /* <DEDUP_REMOVED lines=10> */
.L_x_131:
[----:B------:R-:W-:Y:S05]  /*b7a0*/  BSYNC B1 ;  /* 0x0000000000017941 */ /* 0x000fea0003800000 */
.L_x_130:
        /* <DEDUP_REMOVED lines=10> */
.L_x_133:
[----:B------:R-:W-:Y:S05]  /*b850*/  BSYNC B1 ;  /* 0x0000000000017941 */ /* 0x000fea0003800000 */
.L_x_132:
        /* <DEDUP_REMOVED lines=10> */
.L_x_135:
[----:B------:R-:W-:Y:S05]  /*b900*/  BSYNC B1 ;  /* 0x0000000000017941 */ /* 0x000fea0003800000 */
.L_x_134:
        /* <DEDUP_REMOVED lines=10> */
.L_x_137:
[----:B------:R-:W-:Y:S05]  /*b9b0*/  BSYNC B1 ;  /* 0x0000000000017941 */ /* 0x000fea0003800000 */
.L_x_136:
        /* <DEDUP_REMOVED lines=10> */
.L_x_139:
[----:B------:R-:W-:Y:S05]  /*ba60*/  BSYNC B1 ;  /* 0x0000000000017941 */ /* 0x000fea0003800000 */
.L_x_138:
        /* <DEDUP_REMOVED lines=10> */
.L_x_141:
[----:B------:R-:W-:Y:S05]  /*bb10*/  BSYNC B1 ;  /* 0x0000000000017941 */ /* 0x000fea0003800000 */
.L_x_140:
        /* <DEDUP_REMOVED lines=10> */
.L_x_143:
[----:B------:R-:W-:Y:S05]  /*bbc0*/  BSYNC B1 ;  /* 0x0000000000017941 */ /* 0x000fea0003800000 */
.L_x_142:
        /* <DEDUP_REMOVED lines=10> */
.L_x_145:
[----:B------:R-:W-:Y:S05]  /*bc70*/  BSYNC B1 ;  /* 0x0000000000017941 */ /* 0x000fea0003800000 */
.L_x_144:
        /* <DEDUP_REMOVED lines=10> */
.L_x_147:
[----:B------:R-:W-:Y:S05]  /*bd20*/  BSYNC B1 ;  /* 0x0000000000017941 */ /* 0x000fea0003800000 */
.L_x_146:
        /* <DEDUP_REMOVED lines=10> */
.L_x_149:
[----:B------:R-:W-:Y:S05]  /*bdd0*/  BSYNC B1 ;  /* 0x0000000000017941 */ /* 0x000fea0003800000 */
.L_x_148:
        /* <DEDUP_REMOVED lines=10> */
.L_x_151:
[----:B------:R-:W-:Y:S05]  /*be80*/  BSYNC B1 ;  /* 0x0000000000017941 */ /* 0x000fea0003800000 */
.L_x_150:
        /* <DEDUP_REMOVED lines=10> */
.L_x_153:
[----:B------:R-:W-:Y:S05]  /*bf30*/  BSYNC B1 ;  /* 0x0000000000017941 */ /* 0x000fea0003800000 */
.L_x_152:
        /* <DEDUP_REMOVED lines=10> */
.L_x_155:
[----:B------:R-:W-:Y:S05]  /*bfe0*/  BSYNC B1 ;  /* 0x0000000000017941 */ /* 0x000fea0003800000 */
.L_x_154:
        /* <DEDUP_REMOVED lines=10> */
.L_x_157:
[----:B------:R-:W-:Y:S05]  /*c090*/  BSYNC B1 ;  /* 0x0000000000017941 */ /* 0x000fea0003800000 */
.L_x_156:
        /* <DEDUP_REMOVED lines=10> */
.L_x_159:
[----:B------:R-:W-:Y:S05]  /*c140*/  BSYNC B1 ;  /* 0x0000000000017941 */ /* 0x000fea0003800000 */
.L_x_158:
        /* <DEDUP_REMOVED lines=10> */
.L_x_161:
[----:B------:R-:W-:Y:S05]  /*c1f0*/  BSYNC B1 ;  /* 0x0000000000017941 */ /* 0x000fea0003800000 */
.L_x_160:
        /* <DEDUP_REMOVED lines=10> */
.L_x_163:
[----:B------:R-:W-:Y:S05]  /*c2a0*/  BSYNC B1 ;  /* 0x0000000000017941 */ /* 0x000fea0003800000 */
.L_x_162:
        /* <DEDUP_REMOVED lines=10> */
.L_x_165:
[----:B------:R-:W-:Y:S05]  /*c350*/  BSYNC B1 ;  /* 0x0000000000017941 */ /* 0x000fea0003800000 */
.L_x_164:
        /* <DEDUP_REMOVED lines=10> */
.L_x_167:
[----:B------:R-:W-:Y:S05]  /*c400*/  BSYNC B1 ;  /* 0x0000000000017941 */ /* 0x000fea0003800000 */
.L_x_166:
        /* <DEDUP_REMOVED lines=10> */
.L_x_169:
[----:B------:R-:W-:Y:S05]  /*c4b0*/  BSYNC B1 ;  /* 0x0000000000017941 */ /* 0x000fea0003800000 */
.L_x_168:
        /* <DEDUP_REMOVED lines=10> */
.L_x_171:
[----:B------:R-:W-:Y:S05]  /*c560*/  BSYNC B1 ;  /* 0x0000000000017941 */ /* 0x000fea0003800000 */
.L_x_170:
        /* <DEDUP_REMOVED lines=10> */
.L_x_173:
[----:B------:R-:W-:Y:S05]  /*c610*/  BSYNC B1 ;  /* 0x0000000000017941 */ /* 0x000fea0003800000 */
.L_x_172:
        /* <DEDUP_REMOVED lines=10> */
.L_x_175:
[----:B------:R-:W-:Y:S05]  /*c6c0*/  BSYNC B1 ;  /* 0x0000000000017941 */ /* 0x000fea0003800000 */
.L_x_174:
        /* <DEDUP_REMOVED lines=10> */
.L_x_177:
[----:B------:R-:W-:Y:S05]  /*c770*/  BSYNC B1 ;  /* 0x0000000000017941 */ /* 0x000fea0003800000 */
.L_x_176:
        /* <DEDUP_REMOVED lines=10> */
.L_x_179:
[----:B------:R-:W-:Y:S05]  /*c820*/  BSYNC B1 ;  /* 0x0000000000017941 */ /* 0x000fea0003800000 */
.L_x_178:
        /* <DEDUP_REMOVED lines=10> */
.L_x_181:
[----:B------:R-:W-:Y:S05]  /*c8d0*/  BSYNC B1 ;  /* 0x0000000000017941 */ /* 0x000fea0003800000 */
.L_x_180:
        /* <DEDUP_REMOVED lines=10> */
.L_x_183:
[----:B------:R-:W-:Y:S05]  /*c980*/  BSYNC B1 ;  /* 0x0000000000017941 */ /* 0x000fea0003800000 */
.L_x_182:
        /* <DEDUP_REMOVED lines=10> */
.L_x_185:
[----:B------:R-:W-:Y:S05]  /*ca30*/  BSYNC B1 ;  /* 0x0000000000017941 */ /* 0x000fea0003800000 */
.L_x_184:
        /* <DEDUP_REMOVED lines=10> */
.L_x_187:
[----:B------:R-:W-:Y:S05]  /*cae0*/  BSYNC B1 ;  /* 0x0000000000017941 */ /* 0x000fea0003800000 */
.L_x_186:
        /* <DEDUP_REMOVED lines=10> */
.L_x_189:
[----:B------:R-:W-:Y:S05]  /*cb90*/  BSYNC B1 ;  /* 0x0000000000017941 */ /* 0x000fea0003800000 */
.L_x_188:
        /* <DEDUP_REMOVED lines=10> */
.L_x_191:
[----:B------:R-:W-:Y:S05]  /*cc40*/  BSYNC B1 ;  /* 0x0000000000017941 */ /* 0x000fea0003800000 */
.L_x_190:
        /* <DEDUP_REMOVED lines=10> */
.L_x_193:
[----:B------:R-:W-:Y:S05]  /*ccf0*/  BSYNC B1 ;  /* 0x0000000000017941 */ /* 0x000fea0003800000 */
.L_x_192:
        /* <DEDUP_REMOVED lines=10> */
.L_x_195:
[----:B------:R-:W-:Y:S05]  /*cda0*/  BSYNC B1 ;  /* 0x0000000000017941 */ /* 0x000fea0003800000 */
.L_x_194:
        /* <DEDUP_REMOVED lines=10> */
.L_x_197:
[----:B------:R-:W-:Y:S05]  /*ce50*/  BSYNC B1 ;  /* 0x0000000000017941 */ /* 0x000fea0003800000 */
.L_x_196:
        /* <DEDUP_REMOVED lines=10> */
.L_x_199:
[----:B------:R-:W-:Y:S05]  /*cf00*/  BSYNC B1 ;  /* 0x0000000000017941 */ /* 0x000fea0003800000 */
.L_x_198:
        /* <DEDUP_REMOVED lines=10> */
.L_x_201:
[----:B------:R-:W-:Y:S05]  /*cfb0*/  BSYNC B1 ;  /* 0x0000000000017941 */ /* 0x000fea0003800000 */
.L_x_200:
        /* <DEDUP_REMOVED lines=10> */
.L_x_203:
[----:B------:R-:W-:Y:S05]  /*d060*/  BSYNC B1 ;  /* 0x0000000000017941 */ /* 0x000fea0003800000 */
.L_x_202:
        /* <DEDUP_REMOVED lines=10> */
.L_x_205:
[----:B------:R-:W-:Y:S05]  /*d110*/  BSYNC B1 ;  /* 0x0000000000017941 */ /* 0x000fea0003800000 */
.L_x_204:
        /* <DEDUP_REMOVED lines=10> */
.L_x_207:
[----:B------:R-:W-:Y:S05]  /*d1c0*/  BSYNC B1 ;  /* 0x0000000000017941 */ /* 0x000fea0003800000 */
.L_x_206:
        /* <DEDUP_REMOVED lines=10> */
.L_x_209:
[----:B------:R-:W-:Y:S05]  /*d270*/  BSYNC B1 ;  /* 0x0000000000017941 */ /* 0x000fea0003800000 */
.L_x_208:
        /* <DEDUP_REMOVED lines=10> */
.L_x_211:
[----:B------:R-:W-:Y:S05]  /*d320*/  BSYNC B1 ;  /* 0x0000000000017941 */ /* 0x000fea0003800000 */
.L_x_210:
        /* <DEDUP_REMOVED lines=10> */
.L_x_213:
[----:B------:R-:W-:Y:S05]  /*d3d0*/  BSYNC B1 ;  /* 0x0000000000017941 */ /* 0x000fea0003800000 */
.L_x_212:
        /* <DEDUP_REMOVED lines=10> */
.L_x_215:
[----:B------:R-:W-:Y:S05]  /*d480*/  BSYNC B1 ;  /* 0x0000000000017941 */ /* 0x000fea0003800000 */
.L_x_214:
        /* <DEDUP_REMOVED lines=10> */
.L_x_217:
[----:B------:R-:W-:Y:S05]  /*d530*/  BSYNC B1 ;  /* 0x0000000000017941 */ /* 0x000fea0003800000 */
.L_x_216:
        /* <DEDUP_REMOVED lines=10> */
.L_x_219:
[----:B------:R-:W-:Y:S05]  /*d5e0*/  BSYNC B1 ;  /* 0x0000000000017941 */ /* 0x000fea0003800000 */
.L_x_218:
        /* <DEDUP_REMOVED lines=10> */
.L_x_221:
[----:B------:R-:W-:Y:S05]  /*d690*/  BSYNC B1 ;  /* 0x0000000000017941 */ /* 0x000fea0003800000 */
.L_x_220:
        /* <DEDUP_REMOVED lines=10> */
.L_x_223:
[----:B------:R-:W-:Y:S05]  /*d740*/  BSYNC B1 ;  /* 0x0000000000017941 */ /* 0x000fea0003800000 */
.L_x_222:
        /* <DEDUP_REMOVED lines=10> */
.L_x_225:
[----:B------:R-:W-:Y:S05]  /*d7f0*/  BSYNC B1 ;  /* 0x0000000000017941 */ /* 0x000fea0003800000 */
.L_x_224:
        /* <DEDUP_REMOVED lines=10> */
.L_x_227:
[----:B------:R-:W-:Y:S05]  /*d8a0*/  BSYNC B1 ;  /* 0x0000000000017941 */ /* 0x000fea0003800000 */
.L_x_226:
        /* <DEDUP_REMOVED lines=10> */
.L_x_229:
[----:B------:R-:W-:Y:S05]  /*d950*/  BSYNC B1 ;  /* 0x0000000000017941 */ /* 0x000fea0003800000 */
.L_x_228:
        /* <DEDUP_REMOVED lines=10> */
.L_x_231:
[----:B------:R-:W-:Y:S05]  /*da00*/  BSYNC B1 ;  /* 0x0000000000017941 */ /* 0x000fea0003800000 */
.L_x_230:
        /* <DEDUP_REMOVED lines=10> */
.L_x_233:
[----:B------:R-:W-:Y:S05]  /*dab0*/  BSYNC B1 ;  /* 0x0000000000017941 */ /* 0x000fea0003800000 */
.L_x_232:
        /* <DEDUP_REMOVED lines=10> */
.L_x_235:
[----:B------:R-:W-:Y:S05]  /*db60*/  BSYNC B1 ;  /* 0x0000000000017941 */ /* 0x000fea0003800000 */
.L_x_234:
        /* <DEDUP_REMOVED lines=10> */
.L_x_237:
[----:B------:R-:W-:Y:S05]  /*dc10*/  BSYNC B1 ;  /* 0x0000000000017941 */ /* 0x000fea0003800000 */
.L_x_236:
        /* <DEDUP_REMOVED lines=10> */
.L_x_239:
[----:B------:R-:W-:Y:S05]  /*dcc0*/  BSYNC B1 ;  /* 0x0000000000017941 */ /* 0x000fea0003800000 */
.L_x_238:
        /* <DEDUP_REMOVED lines=10> */
.L_x_241:
[----:B------:R-:W-:Y:S05]  /*dd70*/  BSYNC B1 ;  /* 0x0000000000017941 */ /* 0x000fea0003800000 */
.L_x_240:
        /* <DEDUP_REMOVED lines=10> */
.L_x_243:
[----:B------:R-:W-:Y:S05]  /*de20*/  BSYNC B1 ;  /* 0x0000000000017941 */ /* 0x000fea0003800000 */
.L_x_242:
        /* <DEDUP_REMOVED lines=10> */
.L_x_245:
[----:B------:R-:W-:Y:S05]  /*ded0*/  BSYNC B1 ;  /* 0x0000000000017941 */ /* 0x000fea0003800000 */
.L_x_244:
        /* <DEDUP_REMOVED lines=10> */
.L_x_247:
[----:B------:R-:W-:Y:S05]  /*df80*/  BSYNC B1 ;  /* 0x0000000000017941 */ /* 0x000fea0003800000 */
.L_x_246:
        /* <DEDUP_REMOVED lines=10> */
.L_x_249:
[----:B------:R-:W-:Y:S05]  /*e030*/  BSYNC B1 ;  /* 0x0000000000017941 */ /* 0x000fea0003800000 */
.L_x_248:
        /* <DEDUP_REMOVED lines=10> */
.L_x_251:
[----:B------:R-:W-:Y:S05]  /*e0e0*/  BSYNC B1 ;  /* 0x0000000000017941 */ /* 0x000fea0003800000 */
.L_x_250:
        /* <DEDUP_REMOVED lines=10> */
.L_x_253:
[----:B------:R-:W-:Y:S05]  /*e190*/  BSYNC B1 ;  /* 0x0000000000017941 */ /* 0x000fea0003800000 */
.L_x_252:
        /* <DEDUP_REMOVED lines=10> */
.L_x_255:
[----:B------:R-:W-:Y:S05]  /*e240*/  BSYNC B1 ;  /* 0x0000000000017941 */ /* 0x000fea0003800000 */
.L_x_254:
        /* <DEDUP_REMOVED lines=10> */
.L_x_257:
[----:B------:R-:W-:Y:S05]  /*e2f0*/  BSYNC B1 ;  /* 0x0000000000017941 */ /* 0x000fea0003800000 */
.L_x_256:
        /* <DEDUP_REMOVED lines=10> */
.L_x_259:
[----:B------:R-:W-:Y:S05]  /*e3a0*/  BSYNC B1 ;  /* 0x0000000000017941 */ /* 0x000fea0003800000 */
.L_x_258:
        /* <DEDUP_REMOVED lines=10> */
.L_x_261:
[----:B------:R-:W-:Y:S05]  /*e450*/  BSYNC B1 ;  /* 0x0000000000017941 */ /* 0x000fea0003800000 */
.L_x_260:
        /* <DEDUP_REMOVED lines=10> */
.L_x_263:
[----:B------:R-:W-:Y:S05]  /*e500*/  BSYNC B1 ;  /* 0x0000000000017941 */ /* 0x000fea0003800000 */
.L_x_262:
        /* <DEDUP_REMOVED lines=10> */
.L_x_265:
[----:B------:R-:W-:Y:S05]  /*e5b0*/  BSYNC B1 ;  /* 0x0000000000017941 */ /* 0x000fea0003800000 */
.L_x_264:
        /* <DEDUP_REMOVED lines=10> */
.L_x_267:
[----:B------:R-:W-:Y:S05]  /*e660*/  BSYNC B1 ;  /* 0x0000000000017941 */ /* 0x000fea0003800000 */
.L_x_266:
        /* <DEDUP_REMOVED lines=10> */
.L_x_269:
[----:B------:R-:W-:Y:S05]  /*e710*/  BSYNC B1 ;  /* 0x0000000000017941 */ /* 0x000fea0003800000 */
.L_x_268:
        /* <DEDUP_REMOVED lines=10> */
.L_x_271:
[----:B------:R-:W-:Y:S05]  /*e7c0*/  BSYNC B1 ;  /* 0x0000000000017941 */ /* 0x000fea0003800000 */
.L_x_270:
        /* <DEDUP_REMOVED lines=10> */
.L_x_273:
[----:B------:R-:W-:Y:S05]  /*e870*/  BSYNC B1 ;  /* 0x0000000000017941 */ /* 0x000fea0003800000 */
.L_x_272:
        /* <DEDUP_REMOVED lines=10> */
.L_x_275:
[----:B------:R-:W-:Y:S05]  /*e920*/  BSYNC B1 ;  /* 0x0000000000017941 */ /* 0x000fea0003800000 */
.L_x_274:
        /* <DEDUP_REMOVED lines=10> */
.L_x_277:
[----:B------:R-:W-:Y:S05]  /*e9d0*/  BSYNC B1 ;  /* 0x0000000000017941 */ /* 0x000fea0003800000 */
.L_x_276:
[----:B0-234-:R-:W2:Y:S01]  /*e9e0*/  LDL.LU R10, [R1+0x1f4] ;  /* 0x0001f400010a7983 */ /* 0x01dea20000300800 */
[----:B-----5:R-:W-:Y:S01]  /*e9f0*/  IMAD.U32 R11, R23, 0x10000, RZ ;  /* 0x00010000170b7824 */ /* 0x020fe200078e00ff */
        /* <DEDUP_REMOVED lines=8> */
.L_x_279:
[----:B------:R-:W-:Y:S05]  /*ea80*/  BSYNC B1 ;  /* 0x0000000000017941 */ /* 0x000fea0003800000 */
.L_x_278:
[----:B------:R-:W3:Y:S01]  /*ea90*/  LDL.LU R10, [R1+0x1f8] ;  /* 0x0001f800010a7983 */ /* 0x000ee20000300800 */
[----:B0----5:R-:W-:Y:S01]  /*eaa0*/  IMAD.U32 R11, R23, 0x10000, RZ ;  /* 0x00010000170b7824 */ /* 0x021fe200078e00ff */
[----:B------:R-:W-:Y:S01]  /*eab0*/  ISETP.GT.AND P1, PT, R0, 0xf9, P0 ;  /* 0x000000f90000780c */ /* 0x000fe20000724270 */
[----:B------:R-:W-:Y:S01]  /*eac0*/  BSSY B1, `(.L_x_280) ;  /* 0x000000a000017945 */ /* 0x000fe20003800000 */
[----:B------:R-:W-:Y:S01]  /*ead0*/  IADD3 R167, P0, R3, 0x80, RZ ;  /* 0x0000008003a77810 */ /* 0x000fe20007f1e0ff */
[----:B------:R-:W-:-:S04]  /*eae0*/  FMUL R11, R11, R16 ;  /* 0x000000100b0b7220 */ /* 0x000fc80000400000 */
[----:B---3--:R-:W-:-:S05]  /*eaf0*/  FFMA R11, R10, R2, R11 ;  /* 0x000000020a0b7223 */ /* 0x008fca000000000b */
[----:B------:R-:W-:-:S04]  /*eb00*/  F2FP.BF16.F32.PACK_AB R11, RZ, R11 ;  /* 0x0000000bff0b723e */ /* 0x000fc800000010ff */
[----:B------:R-:W-:Y:S01]  /*eb10*/  PRMT R3, R11, 0x7610, R3 ;  /* 0x000076100b037816 */ /* 0x000fe20000000003 */
[----:B------:R-:W-:-:S04]  /*eb20*/  IMAD.X R11, RZ, RZ, UR7, P0 ;  /* 0x00000007ff0b7e24 */ /* 0x000fc800080e06ff */
[----:B------:R0:W-:Y:S01]  /*eb30*/  @P2 STG.E.U16 desc[UR36][R6.64+0x1f0], R3 ;  /* 0x0001f00306002986 */ /* 0x0001e2000c101524 */
[----:B------:R-:W-:Y:S05]  /*eb40*/  @!P1 BRA `(.L_x_281) ;  /* 0x0000000000049947 */ /* 0x000fea0003800000 */
[----:B------:R3:W5:Y:S02]  /*eb50*/  LDG.E.LTC128B.U16 R23, desc[UR36][R8.64+0x1f2] ;  /* 0x0001f22408177981 */ /* 0x000764000c1e1520 */
.L_x_281:
[----:B------:R-:W-:Y:S05]  /*eb60*/  BSYNC B1 ;  /* 0x0000000000017941 */ /* 0x000fea0003800000 */
.L_x_280:
[----:B------:R-:W4:Y:S01]  /*eb70*/  LDL.LU R10, [R1+0x1fc] ;  /* 0x0001fc00010a7983 */ /* 0x000f220000300800 */
[----:B0----5:R-:W-:Y:S01]  /*eb80*/  SHF.L.U32 R3, R23, 0x10, RZ ;  /* 0x0000001017037819 */ /* 0x021fe200000006ff */
[----:B--23--:R-:W-:Y:S01]  /*eb90*/  IMAD R8, R11, R14, RZ ;  /* 0x0000000e0b087224 */ /* 0x00cfe200078e02ff */
[----:B------:R-:W-:-:S03]  /*eba0*/  ISETP.GT.AND P0, PT, R17, 0x80, PT ;  /* 0x000000801100780c */ /* 0x000fc60003f04270 */
[----:B------:R-:W-:Y:S01]  /*ebb0*/  FMUL R3, R3, R16 ;  /* 0x0000001003037220 */ /* 0x000fe20000400000 */
[C---:B------:R-:W-:Y:S01]  /*ebc0*/  IMAD R165, R167.reuse, R15, R8 ;  /* 0x0000000fa7a57224 */ /* 0x040fe200078e0208 */
[----:B------:R-:W-:Y:S01]  /*ebd0*/  ISETP.GT.AND P4, PT, R0, RZ, P0 ;  /* 0x000000ff0000720c */ /* 0x000fe20000784270 */
[----:B------:R-:W-:-:S04]  /*ebe0*/  IMAD.WIDE.U32 R8, R167, R14, R20 ;  /* 0x0000000ea7087225 */ /* 0x000fc800078e0014 */
[----:B------:R-:W-:Y:S02]  /*ebf0*/  IMAD.IADD R9, R9, 0x1, R165 ;  /* 0x0000000109097824 */ /* 0x000fe400078e02a5 */
[----:B----4-:R-:W-:Y:S01]  /*ec00*/  FFMA R3, R10, R2, R3 ;  /* 0x000000020a037223 */ /* 0x010fe20000000003 */
[----:B------:R-:W-:-:S04]  /*ec10*/  LEA R10, P2, R8, R12, 0x1 ;  /* 0x0000000c080a7211 */ /* 0x000fc800078408ff */
[----:B------:R-:W-:Y:S02]  /*ec20*/  F2FP.BF16.F32.PACK_AB R3, RZ, R3 ;  /* 0x00000003ff03723e */ /* 0x000fe400000010ff */
[--C-:B------:R-:W-:Y:S02]  /*ec30*/  LEA.HI.X R11, R8, R13, R9.reuse, 0x1, P2 ;  /* 0x0000000d080b7211 */ /* 0x100fe400010f0c09 */
[----:B------:R-:W-:-:S05]  /*ec40*/  PRMT R9, R3, 0x7610, R9 ;  /* 0x0000761003097816 */ /* 0x000fca0000000009 */
[----:B------:R0:W-:Y:S04]  /*ec50*/  @P1 STG.E.U16 desc[UR36][R6.64+0x1f2], R9 ;  /* 0x0001f20906001986 */ /* 0x0001e8000c101524 */
[----:B------:R-:W2:Y:S01]  /*ec60*/  @P4 LDG.E.LTC128B.U16 R23, desc[UR36][R10.64] ;  /* 0x000000240a174981 */ /* 0x000ea2000c1e1520 */
[----:B-1----:R-:W-:Y:S01]  /*ec70*/  MOV R159, UR8 ;  /* 0x00000008009f7c02 */ /* 0x002fe20008000f00 */
[----:B------:R-:W-:Y:S01]  /*ec80*/  IMAD.U32 R161, RZ, RZ, UR8 ;  /* 0x00000008ffa17e24 */ /* 0x000fe2000f8e00ff */
[----:B------:R-:W-:Y:S01]  /*ec90*/  ISETP.GT.AND P2, PT, R0, 0x1, P0 ;  /* 0x000000010000780c */ /* 0x000fe20000744270 */
[----:B------:R-:W-:Y:S01]  /*eca0*/  IMAD.U32 R164, RZ, RZ, UR9 ;  /* 0x00000009ffa47e24 */ /* 0x000fe2000f8e00ff */
[----:B------:R-:W-:Y:S01]  /*ecb0*/  BSSY B1, `(.L_x_282) ;  /* 0x0000012000017945 */ /* 0x000fe20003800000 */
[----:B------:R-:W-:-:S02]  /*ecc0*/  IMAD.SHL.U32 R159, R159, 0x100, RZ ;  /* 0x000001009f9f7824 */ /* 0x000fc400078e00ff */
[----:B0-----:R-:W-:Y:S01]  /*ecd0*/  IMAD.WIDE.U32 R8, R167, R14, R18 ;  /* 0x0000000ea7087225 */ /* 0x001fe200078e0012 */
[----:B------:R-:W-:-:S03]  /*ece0*/  SHF.L.U64.HI R161, R161, 0x8, R164 ;  /* 0x00000008a1a17819 */ /* 0x000fc600000102a4 */
[----:B------:R-:W-:Y:S02]  /*ecf0*/  IMAD.IADD R9, R165, 0x1, R9 ;  /* 0x00000001a5097824 */ /* 0x000fe400078e0209 */
[----:B------:R-:W-:Y:S01]  /*ed00*/  IMAD.WIDE.U32 R162, R22, UR43, R8 ;  /* 0x0000002b16a27c25 */ /* 0x000fe2000f8e0008 */
[----:B------:R-:W-:-:S04]  /*ed10*/  IADD3 R8, P1, R159, R4, RZ ;  /* 0x000000049f087210 */ /* 0x000fc80007f3e0ff */
[----:B------:R-:W-:Y:S01]  /*ed20*/  IADD3 R7, R157, R163, RZ ;  /* 0x000000a39d077210 */ /* 0x000fe20007ffe0ff */
[----:B------:R-:W-:Y:S01]  /*ed30*/  IMAD.X R9, R161, 0x1, R5, P1 ;  /* 0x00000001a1097824 */ /* 0x000fe200008e0605 */
[----:B------:R-:W-:-:S04]  /*ed40*/  LEA R6, P3, R162, R12, 0x1 ;  /* 0x0000000ca2067211 */ /* 0x000fc800078608ff */
[----:B------:R-:W-:Y:S01]  /*ed50*/  LEA.HI.X R7, R162, R13, R7, 0x1, P3 ;  /* 0x0000000da2077211 */ /* 0x000fe200018f0c07 */
[----:B--2---:R-:W-:-:S04]  /*ed60*/  IMAD.U32 R3, R23, 0x10000, RZ ;  /* 0x0001000017037824 */ /* 0x004fc800078e00ff */
[----:B------:R-:W-:-:S04]  /*ed70*/  FMUL R3, R3, R16 ;  /* 0x0000001003037220 */ /* 0x000fc80000400000 */
[----:B------:R-:W-:-:S05]  /*ed80*/  FFMA R3, R24, R2, R3 ;  /* 0x0000000218037223 */ /* 0x000fca0000000003 */
[----:B------:R-:W-:-:S05]  /*ed90*/  F2FP.BF16.F32.PACK_AB R3, RZ, R3 ;  /* 0x00000003ff03723e */ /* 0x000fca00000010ff */
[----:B------:R0:W-:Y:S01]  /*eda0*/  @P4 STG.E.U16 desc[UR36][R8.64], R3 ;  /* 0x0000000308004986 */ /* 0x0001e2000c101524 */
[----:B------:R-:W-:Y:S05]  /*edb0*/  @!P2 BRA `(.L_x_283) ;  /* 0x000000000004a947 */ /* 0x000fea0003800000 */
[----:B------:R1:W5:Y:S02]  /*edc0*/  LDG.E.LTC128B.U16 R23, desc[UR36][R6.64+0x2] ;  /* 0x0000022406177981 */ /* 0x000364000c1e1520 */
.L_x_283:
[----:B------:R-:W-:Y:S05]  /*edd0*/  BSYNC B1 ;  /* 0x0000000000017941 */ /* 0x000fea0003800000 */
.L_x_282:
[----:B0----5:R-:W-:Y:S01]  /*ede0*/  IMAD.U32 R3, R23, 0x10000, RZ ;  /* 0x0001000017037824 */ /* 0x021fe200078e00ff */
[----:B------:R-:W-:Y:S01]  /*edf0*/  ISETP.GT.AND P1, PT, R17, 0x88, PT ;  /* 0x000000881100780c */ /* 0x000fe20003f24270 */
[----:B------:R-:W-:Y:S01]  /*ee00*/  IMAD.WIDE.U32 R14, R167, R14, R154 ;  /* 0x0000000ea70e7225 */ /* 0x000fe200078e009a */
[----:B------:R-:W-:Y:S03]  /*ee10*/  BSSY B1, `(.L_x_284) ;  /* 0x0000010000017945 */ /* 0x000fe60003800000 */
[----:B------:R-:W-:Y:S01]  /*ee20*/  FMUL R10, R3, R16 ;  /* 0x00000010030a7220 */ /* 0x000fe20000400000 */
[----:B------:R-:W-:Y:S01]  /*ee30*/  ISETP.GT.AND P3, PT, R0, RZ, P1 ;  /* 0x000000ff0000720c */ /* 0x000fe20000f64270 */
[----:B------:R-:W-:Y:S01]  /*ee40*/  IMAD.IADD R165, R165, 0x1, R15 ;  /* 0x00000001a5a57824 */ /* 0x000fe200078e020f */
[----:B------:R-:W-:Y:S01]  /*ee50*/  IADD3 R152, P4, R152, R14, RZ ;  /* 0x0000000e98987210 */ /* 0x000fe20007f9e0ff */
[----:B------:R-:W-:Y:S01]  /*ee60*/  FFMA R10, R25, R2, R10 ;  /* 0x00000002190a7223 */ /* 0x000fe2000000000a */
[----:B------:R-:W-:-:S02]  /*ee70*/  IADD3 R14, P5, R18, R14, RZ ;  /* 0x0000000e120e7210 */ /* 0x000fc40007fbe0ff */
[----:B------:R-:W-:Y:S02]  /*ee80*/  IADD3.X R20, R165, R21, RZ, P4, !PT ;  /* 0x00000015a5147210 */ /* 0x000fe400027fe4ff */
[----:B------:R-:W-:Y:S02]  /*ee90*/  F2FP.BF16.F32.PACK_AB R3, RZ, R10 ;  /* 0x0000000aff03723e */ /* 0x000fe400000010ff */
[C---:B------:R-:W-:Y:S02]  /*eea0*/  LEA R10, P4, R152.reuse, R12, 0x1 ;  /* 0x0000000c980a7211 */ /* 0x040fe400078808ff */
[----:B------:R-:W-:Y:S02]  /*eeb0*/  PRMT R17, R3, 0x7610, R17 ;  /* 0x0000761003117816 */ /* 0x000fe40000000011 */
[----:B------:R-:W-:Y:S02]  /*eec0*/  LEA.HI.X R11, R152, R13, R20, 0x1, P4 ;  /* 0x0000000d980b7211 */ /* 0x000fe400020f0c14 */
[----:B------:R-:W-:Y:S01]  /*eed0*/  PRMT R3, R23, 0x7610, R3 ;  /* 0x0000761017037816 */ /* 0x000fe20000000003 */
[----:B------:R0:W-:Y:S01]  /*eee0*/  @P2 STG.E.U16 desc[UR36][R8.64+0x2], R17 ;  /* 0x0000021108002986 */ /* 0x0001e2000c101524 */
[----:B------:R-:W-:Y:S05]  /*eef0*/  @!P3 BRA `(.L_x_285) ;  /* 0x000000000004b947 */ /* 0x000fea0003800000 */
[----:B------:R2:W5:Y:S02]  /*ef00*/  LDG.E.LTC128B.U16 R3, desc[UR36][R10.64] ;  /* 0x000000240a037981 */ /* 0x000564000c1e1520 */
.L_x_285:
[----:B------:R-:W-:Y:S05]  /*ef10*/  BSYNC B1 ;  /* 0x0000000000017941 */ /* 0x000fea0003800000 */
.L_x_284:
[----:B--2--5:R-:W-:Y:S01]  /*ef20*/  IMAD.U32 R11, R3, 0x10000, RZ ;  /* 0x00010000030b7824 */ /* 0x024fe200078e00ff */
[----:B------:R-:W-:Y:S01]  /*ef30*/  IADD3 R10, P2, R8, R158, RZ ;  /* 0x0000009e080a7210 */ /* 0x000fe20007f5e0ff */
[----:B------:R-:W-:Y:S01]  /*ef40*/  IMAD.X R15, R19, 0x1, R165, P5 ;  /* 0x00000001130f7824 */ /* 0x000fe200028e06a5 */
[----:B------:R-:W-:Y:S01]  /*ef50*/  ISETP.GT.AND P5, PT, R0, 0x1, P1 ;  /* 0x000000010000780c */ /* 0x000fe20000fa4270 */
[----:B------:R-:W-:Y:S01]  /*ef60*/  FMUL R11, R11, R16 ;  /* 0x000000100b0b7220 */ /* 0x000fe20000400000 */
[----:B------:R-:W-:Y:S01]  /*ef70*/  BSSY B1, `(.L_x_286) ;  /* 0x000000b000017945 */ /* 0x000fe20003800000 */
[----:B------:R-:W-:-:S04]  /*ef80*/  IMAD.WIDE.U32 R22, R22, UR43, R14 ;  /* 0x0000002b16167c25 */ /* 0x000fc8000f8e000e */
[----:B------:R-:W-:Y:S01]  /*ef90*/  FFMA R11, R26, R2, R11 ;  /* 0x000000021a0b7223 */ /* 0x000fe2000000000b */
[----:B------:R-:W-:Y:S01]  /*efa0*/  IMAD.IADD R157, R157, 0x1, R23 ;  /* 0x000000019d9d7824 */ /* 0x000fe200078e0217 */
[----:B------:R-:W-:-:S03]  /*efb0*/  LEA R12, P4, R22, R12, 0x1 ;  /* 0x0000000c160c7211 */ /* 0x000fc600078808ff */
[----:B------:R-:W-:Y:S02]  /*efc0*/  F2FP.BF16.F32.PACK_AB R14, RZ, R11 ;  /* 0x0000000bff0e723e */ /* 0x000fe400000010ff */
[----:B------:R-:W-:Y:S02]  /*efd0*/  IADD3.X R11, R9, R156, RZ, P2, !PT ;  /* 0x0000009c090b7210 */ /* 0x000fe400017fe4ff */
[----:B------:R-:W-:-:S03]  /*efe0*/  LEA.HI.X R13, R22, R13, R157, 0x1, P4 ;  /* 0x0000000d160d7211 */ /* 0x000fc600020f0c9d */
[----:B------:R2:W-:Y:S01]  /*eff0*/  @P3 STG.E.U16 desc[UR36][R10.64], R14 ;  /* 0x0000000e0a003986 */ /* 0x0005e2000c101524 */
[----:B------:R-:W-:Y:S05]  /*f000*/  @!P5 BRA `(.L_x_287) ;  /* 0x000000000004d947 */ /* 0x000fea0003800000 */
[----:B------:R3:W5:Y:S02]  /*f010*/  LDG.E.LTC128B.U16 R3, desc[UR36][R12.64+0x2] ;  /* 0x000002240c037981 */ /* 0x000764000c1e1520 */
.L_x_287:
[----:B------:R-:W-:Y:S05]  /*f020*/  BSYNC B1 ;  /* 0x0000000000017941 */ /* 0x000fea0003800000 */
.L_x_286:
[----:B-----5:R-:W-:Y:S01]  /*f030*/  IMAD.U32 R15, R3, 0x10000, RZ ;  /* 0x00010000030f7824 */ /* 0x020fe200078e00ff */
[----:B------:R-:W-:Y:S01]  /*f040*/  ISETP.GT.AND P2, PT, R0, 0x8, P0 ;  /* 0x000000080000780c */ /* 0x000fe20000744270 */
[----:B------:R-:W-:Y:S02]  /*f050*/  BSSY B1, `(.L_x_288) ;  /* 0x0000007000017945 */ /* 0x000fe40003800000 */
[----:B--2---:R-:W-:-:S04]  /*f060*/  FMUL R14, R15, R16 ;  /* 0x000000100f0e7220 */ /* 0x004fc80000400000 */
[----:B------:R-:W-:-:S05]  /*f070*/  FFMA R14, R27, R2, R14 ;  /* 0x000000021b0e7223 */ /* 0x000fca000000000e */
[----:B------:R-:W-:-:S05]  /*f080*/  F2FP.BF16.F32.PACK_AB R14, RZ, R14 ;  /* 0x0000000eff0e723e */ /* 0x000fca00000010ff */
[----:B------:R2:W-:Y:S01]  /*f090*/  @P5 STG.E.U16 desc[UR36][R10.64+0x2], R14 ;  /* 0x0000020e0a005986 */ /* 0x0005e2000c101524 */
[----:B------:R-:W-:Y:S05]  /*f0a0*/  @!P2 BRA `(.L_x_289) ;  /* 0x000000000004a947 */ /* 0x000fea0003800000 */
[----:B------:R4:W5:Y:S02]  /*f0b0*/  LDG.E.LTC128B.U16 R3, desc[UR36][R6.64+0x10] ;  /* 0x0000102406037981 */ /* 0x000964000c1e1520 */
.L_x_289:
[----:B------:R-:W-:Y:S05]  /*f0c0*/  BSYNC B1 ;  /* 0x0000000000017941 */ /* 0x000fea0003800000 */
.L_x_288:
[----:B--2--5:R-:W-:Y:S01]  /*f0d0*/  IMAD.U32 R11, R3, 0x10000, RZ ;  /* 0x00010000030b7824 */ /* 0x024fe200078e00ff */
[----:B------:R-:W-:Y:S01]  /*f0e0*/  ISETP.GT.AND P3, PT, R0, 0x9, P0 ;  /* 0x000000090000780c */ /* 0x000fe20000764270 */
[----:B------:R-:W-:Y:S02]  /*f0f0*/  BSSY B1, `(.L_x_290) ;  /* 0x0000007000017945 */ /* 0x000fe40003800000 */
[----:B------:R-:W-:-:S04]  /*f100*/  FMUL R11, R11, R16 ;  /* 0x000000100b0b7220 */ /* 0x000fc80000400000 */
[----:B------:R-:W-:-:S05]  /*f110*/  FFMA R11, R28, R2, R11 ;  /* 0x000000021c0b7223 */ /* 0x000fca000000000b */
[----:B------:R-:W-:-:S05]  /*f120*/  F2FP.BF16.F32.PACK_AB R11, RZ, R11 ;  /* 0x0000000bff0b723e */ /* 0x000fca00000010ff */
[----:B------:R2:W-:Y:S01]  /*f130*/  @P2 STG.E.U16 desc[UR36][R8.64+0x10], R11 ;  /* 0x0000100b08002986 */ /* 0x0005e2000c101524 */
[----:B------:R-:W-:Y:S05]  /*f140*/  @!P3 BRA `(.L_x_291) ;  /* 0x000000000004b947 */ /* 0x000fea0003800000 */
[----:B------:R0:W5:Y:S02]  /*f150*/  LDG.E.LTC128B.U16 R3, desc[UR36][R6.64+0x12] ;  /* 0x0000122406037981 */ /* 0x000164000c1e1520 */
.L_x_291:
[----:B------:R-:W-:Y:S05]  /*f160*/  BSYNC B1 ;  /* 0x0000000000017941 */ /* 0x000fea0003800000 */
.L_x_290:
        /* <DEDUP_REMOVED lines=9> */
.L_x_293:
[----:B------:R-:W-:Y:S05]  /*f200*/  BSYNC B1 ;  /* 0x0000000000017941 */ /* 0x000fea0003800000 */
.L_x_292:
[----:B-----5:R-:W-:Y:S01]  /*f210*/  SHF.L.U32 R11, R3, 0x10, RZ ;  /* 0x00000010030b7819 */ /* 0x020fe200000006ff */
[----:B------:R-:W-:Y:S01]  /*f220*/  BSSY B1, `(.L_x_294) ;  /* 0x000000a000017945 */ /* 0x000fe20003800000 */
[----:B--2---:R-:W-:Y:S02]  /*f230*/  IADD3 R10, P3, R158, R8, RZ ;  /* 0x000000089e0a7210 */ /* 0x004fe40007f7e0ff */
[----:B------:R-:W-:Y:S01]  /*f240*/  ISETP.GT.AND P2, PT, R0, 0x9, P1 ;  /* 0x000000090000780c */ /* 0x000fe20000f44270 */
[----:B------:R-:W-:-:S04]  /*f250*/  FMUL R11, R11, R16 ;  /* 0x000000100b0b7220 */ /* 0x000fc80000400000 */
[----:B------:R-:W-:-:S05]  /*f260*/  FFMA R11, R30, R2, R11 ;  /* 0x000000021e0b7223 */ /* 0x000fca000000000b */
[----:B------:R-:W-:Y:S01]  /*f270*/  F2FP.BF16.F32.PACK_AB R14, RZ, R11 ;  /* 0x0000000bff0e723e */ /* 0x000fe200000010ff */
[----:B------:R-:W-:-:S05]  /*f280*/  IMAD.X R11, R156, 0x1, R9, P3 ;  /* 0x000000019c0b7824 */ /* 0x000fca00018e0609 */
[----:B------:R2:W-:Y:S01]  /*f290*/  @P4 STG.E.U16 desc[UR36][R10.64+0x10], R14 ;  /* 0x0000100e0a004986 */ /* 0x0005e2000c101524 */
[----:B------:R-:W-:Y:S05]  /*f2a0*/  @!P2 BRA `(.L_x_295) ;  /* 0x000000000004a947 */ /* 0x000fea0003800000 */
[----:B------:R0:W5:Y:S02]  /*f2b0*/  LDG.E.LTC128B.U16 R3, desc[UR36][R12.64+0x12] ;  /* 0x000012240c037981 */ /* 0x000164000c1e1520 */
.L_x_295:
[----:B------:R-:W-:Y:S05]  /*f2c0*/  BSYNC B1 ;  /* 0x0000000000017941 */ /* 0x000fea0003800000 */
.L_x_294:
[----:B--2--5:R-:W-:Y:S01]  /*f2d0*/  IMAD.U32 R11, R3, 0x10000, RZ ;  /* 0x00010000030b7824 */ /* 0x024fe200078e00ff */
[----:B------:R-:W-:Y:S01]  /*f2e0*/  IADD3 R158, P3, P4, R158, R4, R159 ;  /* 0x000000049e9e7210 */ /* 0x000fe20007c7e09f */
[----:B------:R-:W-:Y:S01]  /*f2f0*/  BSSY B1, `(.L_x_296) ;  /* 0x0000009000017945 */ /* 0x000fe20003800000 */
[----:B------:R-:W-:Y:S01]  /*f300*/  ISETP.GT.AND P5, PT, R0, 0x10, P0 ;  /* 0x000000100000780c */ /* 0x000fe200007a4270 */
[----:B------:R-:W-:Y:S01]  /*f310*/  FMUL R10, R11, R16 ;  /* 0x000000100b0a7220 */ /* 0x000fe20000400000 */
[----:B------:R-:W-:-:S03]  /*f320*/  IADD3.X R159, R156, R5, R161, P3, P4 ;  /* 0x000000059c9f7210 */ /* 0x000fc60001fe84a1 */
[----:B------:R-:W-:-:S05]  /*f330*/  FFMA R10, R31, R2, R10 ;  /* 0x000000021f0a7223 */ /* 0x000fca000000000a */
[----:B------:R-:W-:-:S05]  /*f340*/  F2FP.BF16.F32.PACK_AB R10, RZ, R10 ;  /* 0x0000000aff0a723e */ /* 0x000fca00000010ff */
[----:B------:R2:W-:Y:S01]  /*f350*/  @P2 STG.E.U16 desc[UR36][R158.64+0x12], R10 ;  /* 0x0000120a9e002986 */ /* 0x0005e2000c101524 */
[----:B------:R-:W-:Y:S05]  /*f360*/  @!P5 BRA `(.L_x_297) ;  /* 0x000000000004d947 */ /* 0x000fea0003800000 */
[----:B------:R0:W5:Y:S02]  /*f370*/  LDG.E.LTC128B.U16 R3, desc[UR36][R6.64+0x20] ;  /* 0x0000202406037981 */ /* 0x000164000c1e1520 */
.L_x_297:
[----:B------:R-:W-:Y:S05]  /*f380*/  BSYNC B1 ;  /* 0x0000000000017941 */ /* 0x000fea0003800000 */
.L_x_296:
[----:B-----5:R-:W-:Y:S01]  /*f390*/  IMAD.U32 R5, R3, 0x10000, RZ ;  /* 0x0001000003057824 */ /* 0x020fe200078e00ff */
        /* <DEDUP_REMOVED lines=8> */
.L_x_299:
[----:B------:R-:W-:Y:S05]  /*f420*/  BSYNC B1 ;  /* 0x0000000000017941 */ /* 0x000fea0003800000 */
.L_x_298:
[----:B0----5:R-:W-:Y:S01]  /*f430*/  SHF.L.U32 R5, R3, 0x10, RZ ;  /* 0x0000001003057819 */ /* 0x021fe200000006ff */
[----:B------:R-:W-:Y:S01]  /*f440*/  BSSY B1, `(.L_x_300) ;  /* 0x0000008000017945 */ /* 0x000fe20003800000 */
[----:B------:R-:W-:-:S03]  /*f450*/  ISETP.GT.AND P3, PT, R0, 0x10, P1 ;  /* 0x000000100000780c */ /* 0x000fc60000f64270 */
[----:B------:R-:W-:-:S04]  /*f460*/  FMUL R4, R5, R16 ;  /* 0x0000001005047220 */ /* 0x000fc80000400000 */
[----:B------:R-:W-:-:S05]  /*f470*/  FFMA R4, R33, R2, R4 ;  /* 0x0000000221047223 */ /* 0x000fca0000000004 */
[----:B------:R-:W-:-:S05]  /*f480*/  F2FP.BF16.F32.PACK_AB R4, RZ, R4 ;  /* 0x00000004ff04723e */ /* 0x000fca00000010ff */
[----:B------:R0:W-:Y:S01]  /*f490*/  @P2 STG.E.U16 desc[UR36][R8.64+0x22], R4 ;  /* 0x0000220408002986 */ /* 0x0001e2000c101524 */
[----:B------:R-:W-:Y:S05]  /*f4a0*/  @!P3 BRA `(.L_x_301) ;  /* 0x000000000004b947 */ /* 0x000fea0003800000 */
[----:B------:R0:W5:Y:S02]  /*f4b0*/  LDG.E.LTC128B.U16 R3, desc[UR36][R12.64+0x20] ;  /* 0x000020240c037981 */ /* 0x000164000c1e1520 */
.L_x_301:
[----:B------:R-:W-:Y:S05]  /*f4c0*/  BSYNC B1 ;  /* 0x0000000000017941 */ /* 0x000fea0003800000 */
.L_x_300:
[----:B-----5:R-:W-:Y:S01]  /*f4d0*/  IMAD.U32 R5, R3, 0x10000, RZ ;  /* 0x0001000003057824 */ /* 0x020fe200078e00ff */
[----:B------:R-:W-:Y:S01]  /*f4e0*/  ISETP.GT.AND P2, PT, R0, 0x11, P1 ;  /* 0x000000110000780c */ /* 0x000fe20000f44270 */
[----:B0-----:R-:W-:Y:S01]  /*f4f0*/  @P3 IMAD.MOV.U32 R4, RZ, RZ, R158 ;  /* 0x000000ffff043224 */ /* 0x001fe200078e009e */
[----:B------:R-:W-:Y:S01]  /*f500*/  BSSY B1, `(.L_x_302) ;  /* 0x0000009000017945 */ /* 0x000fe20003800000 */
[----:B------:R-:W-:-:S04]  /*f510*/  FMUL R5, R5, R16 ;  /* 0x0000001005057220 */ /* 0x000fc80000400000 */
[----:B------:R-:W-:-:S05]  /*f520*/  FFMA R5, R34, R2, R5 ;  /* 0x0000000222057223 */ /* 0x000fca0000000005 */
[----:B------:R-:W-:-:S04]  /*f530*/  F2FP.BF16.F32.PACK_AB R5, RZ, R5 ;  /* 0x00000005ff05723e */ /* 0x000fc800000010ff */
[----:B--2---:R-:W-:Y:S01]  /*f540*/  PRMT R10, R5, 0x7610, R10 ;  /* 0x00007610050a7816 */ /* 0x004fe2000000000a */
[----:B------:R-:W-:-:S05]  /*f550*/  @P3 IMAD.MOV.U32 R5, RZ, RZ, R159 ;  /* 0x000000ffff053224 */ /* 0x000fca00078e009f */
[----:B------:R0:W-:Y:S01]  /*f560*/  @P3 STG.E.U16 desc[UR36][R4.64+0x20], R10 ;  /* 0x0000200a04003986 */ /* 0x0001e2000c101524 */
[----:B------:R-:W-:Y:S05]  /*f570*/  @!P2 BRA `(.L_x_303) ;  /* 0x000000000004a947 */ /* 0x000fea0003800000 */
[----:B------:R2:W5:Y:S02]  /*f580*/  LDG.E.LTC128B.U16 R3, desc[UR36][R12.64+0x22] ;  /* 0x000022240c037981 */ /* 0x000564000c1e1520 */
.L_x_303:
[----:B------:R-:W-:Y:S05]  /*f590*/  BSYNC B1 ;  /* 0x0000000000017941 */ /* 0x000fea0003800000 */
.L_x_302:
[----:B0----5:R-:W-:Y:S01]  /*f5a0*/  SHF.L.U32 R5, R3, 0x10, RZ ;  /* 0x0000001003057819 */ /* 0x021fe200000006ff */
[----:B------:R-:W-:Y:S01]  /*f5b0*/  BSSY B1, `(.L_x_304) ;  /* 0x000000b000017945 */ /* 0x000fe20003800000 */
[----:B------:R-:W-:-:S03]  /*f5c0*/  ISETP.GT.AND P3, PT, R0, 0x18, P0 ;  /* 0x000000180000780c */ /* 0x000fc60000764270 */
[----:B------:R-:W-:Y:S01]  /*f5d0*/  FMUL R4, R5, R16 ;  /* 0x0000001005047220 */ /* 0x000fe20000400000 */
[----:B------:R-:W-:-:S03]  /*f5e0*/  @P2 IMAD.MOV.U32 R5, RZ, RZ, R159 ;  /* 0x000000ffff052224 */ /* 0x000fc600078e009f */
[----:B------:R-:W-:-:S05]  /*f5f0*/  FFMA R4, R35, R2, R4 ;  /* 0x0000000223047223 */ /* 0x000fca0000000004 */
[----:B------:R-:W-:-:S04]  /*f600*/  F2FP.BF16.F32.PACK_AB R4, RZ, R4 ;  /* 0x00000004ff04723e */ /* 0x000fc800000010ff */
[----:B------:R-:W-:Y:S01]  /*f610*/  PRMT R10, R4, 0x7610, R10 ;  /* 0x00007610040a7816 */ /* 0x000fe2000000000a */
[----:B------:R-:W-:-:S05]  /*f620*/  @P2 IMAD.MOV.U32 R4, RZ, RZ, R158 ;  /* 0x000000ffff042224 */ /* 0x000fca00078e009e */
[----:B------:R0:W-:Y:S01]  /*f630*/  @P2 STG.E.U16 desc[UR36][R4.64+0x22], R10 ;  /* 0x0000220a04002986 */ /* 0x0001e2000c101524 */
[----:B------:R-:W-:Y:S05]  /*f640*/  @!P3 BRA `(.L_x_305) ;  /* 0x000000000004b947 */ /* 0x000fea0003800000 */
[----:B------:R0:W5:Y:S02]  /*f650*/  LDG.E.LTC128B.U16 R3, desc[UR36][R6.64+0x30] ;  /* 0x0000302406037981 */ /* 0x000164000c1e1520 */
.L_x_305:
[----:B------:R-:W-:Y:S05]  /*f660*/  BSYNC B1 ;  /* 0x0000000000017941 */ /* 0x000fea0003800000 */
.L_x_304:
[----:B0----5:R-:W-:Y:S01]  /*f670*/  IMAD.U32 R5, R3, 0x10000, RZ ;  /* 0x0001000003057824 */ /* 0x021fe200078e00ff */
        /* <DEDUP_REMOVED lines=8> */
.L_x_307:
[----:B------:R-:W-:Y:S05]  /*f700*/  BSYNC B1 ;  /* 0x0000000000017941 */ /* 0x000fea0003800000 */
.L_x_306:
        /* <DEDUP_REMOVED lines=9> */
.L_x_309:
[----:B------:R-:W-:Y:S05]  /*f7a0*/  BSYNC B1 ;  /* 0x0000000000017941 */ /* 0x000fea0003800000 */
.L_x_308:
[----:B-----5:R-:W-:Y:S01]  /*f7b0*/  IMAD.U32 R5, R3, 0x10000, RZ ;  /* 0x0001000003057824 */ /* 0x020fe200078e00ff */
[----:B------:R-:W-:Y:S01]  /*f7c0*/  ISETP.GT.AND P2, PT, R0, 0x19, P1 ;  /* 0x000000190000780c */ /* 0x000fe20000f44270 */
[----:B0-----:R-:W-:Y:S01]  /*f7d0*/  @P3 IMAD.MOV.U32 R4, RZ, RZ, R158 ;  /* 0x000000ffff043224 */ /* 0x001fe200078e009e */
[----:B------:R-:W-:Y:S01]  /*f7e0*/  BSSY B1, `(.L_x_310) ;  /* 0x0000009000017945 */ /* 0x000fe20003800000 */
[----:B------:R-:W-:-:S04]  /*f7f0*/  FMUL R5, R5, R16 ;  /* 0x0000001005057220 */ /* 0x000fc80000400000 */
[----:B------:R-:W-:-:S05]  /*f800*/  FFMA R5, R38, R2, R5 ;  /* 0x0000000226057223 */ /* 0x000fca0000000005 */
[----:B------:R-:W-:-:S04]  /*f810*/  F2FP.BF16.F32.PACK_AB R5, RZ, R5 ;  /* 0x00000005ff05723e */ /* 0x000fc800000010ff */
[----:B------:R-:W-:Y:S01]  /*f820*/  PRMT R10, R5, 0x7610, R10 ;  /* 0x00007610050a7816 */ /* 0x000fe2000000000a */
[----:B------:R-:W-:-:S05]  /*f830*/  @P3 IMAD.MOV.U32 R5, RZ, RZ, R159 ;  /* 0x000000ffff053224 */ /* 0x000fca00078e009f */
[----:B------:R0:W-:Y:S01]  /*f840*/  @P3 STG.E.U16 desc[UR36][R4.64+0x30], R10 ;  /* 0x0000300a04003986 */ /* 0x0001e2000c101524 */
[----:B------:R-:W-:Y:S05]  /*f850*/  @!P2 BRA `(.L_x_311) ;  /* 0x000000000004a947 */ /* 0x000fea0003800000 */
[----:B------:R0:W5:Y:S02]  /*f860*/  LDG.E.LTC128B.U16 R3, desc[UR36][R12.64+0x32] ;  /* 0x000032240c037981 */ /* 0x000164000c1e1520 */
.L_x_311:
[----:B------:R-:W-:Y:S05]  /*f870*/  BSYNC B1 ;  /* 0x0000000000017941 */ /* 0x000fea0003800000 */
.L_x_310:
        /* <DEDUP_REMOVED lines=12> */
.L_x_313:
[----:B------:R-:W-:Y:S05]  /*f940*/  BSYNC B1 ;  /* 0x0000000000017941 */ /* 0x000fea0003800000 */
.L_x_312:
        /* <DEDUP_REMOVED lines=9> */
.L_x_315:
[----:B------:R-:W-:Y:S05]  /*f9e0*/  BSYNC B1 ;  /* 0x0000000000017941 */ /* 0x000fea0003800000 */
.L_x_314:
        /* <DEDUP_REMOVED lines=9> */
.L_x_317:
[----:B------:R-:W-:Y:S05]  /*fa80*/  BSYNC B1 ;  /* 0x0000000000017941 */ /* 0x000fea0003800000 */
.L_x_316:
        /* <DEDUP_REMOVED lines=12> */
.L_x_319:
[----:B------:R-:W-:Y:S05]  /*fb50*/  BSYNC B1 ;  /* 0x0000000000017941 */ /* 0x000fea0003800000 */
.L_x_318:
        /* <DEDUP_REMOVED lines=12> */
.L_x_321:
[----:B------:R-:W-:Y:S05]  /*fc20*/  BSYNC B1 ;  /* 0x0000000000017941 */ /* 0x000fea0003800000 */
.L_x_320:
        /* <DEDUP_REMOVED lines=9> */
.L_x_323:
[----:B------:R-:W-:Y:S05]  /*fcc0*/  BSYNC B1 ;  /* 0x0000000000017941 */ /* 0x000fea0003800000 */
.L_x_322:
        /* <DEDUP_REMOVED lines=9> */
.L_x_325:
[----:B------:R-:W-:Y:S05]  /*fd60*/  BSYNC B1 ;  /* 0x0000000000017941 */ /* 0x000fea0003800000 */
.L_x_324:
        /* <DEDUP_REMOVED lines=12> */
.L_x_327:
[----:B------:R-:W-:Y:S05]  /*fe30*/  BSYNC B1 ;  /* 0x0000000000017941 */ /* 0x000fea0003800000 */
.L_x_326:
        /* <DEDUP_REMOVED lines=12> */
.L_x_329:
[----:B------:R-:W-:Y:S05]  /*ff00*/  BSYNC B1 ;  /* 0x0000000000017941 */ /* 0x000fea0003800000 */
.L_x_328:
        /* <DEDUP_REMOVED lines=9> */
.L_x_331:
[----:B------:R-:W-:Y:S05]  /*ffa0*/  BSYNC B1 ;  /* 0x0000000000017941 */ /* 0x000fea0003800000 */
.L_x_330:
        /* <DEDUP_REMOVED lines=9> */
.L_x_333:
[----:B------:R-:W-:Y:S05]  /*10040*/  BSYNC B1 ;  /* 0x0000000000017941 */ /* 0x000fea0003800000 */
.L_x_332:
        /* <DEDUP_REMOVED lines=12> */
.L_x_335:
[----:B------:R-:W-:Y:S05]  /*10110*/  BSYNC B1 ;  /* 0x0000000000017941 */ /* 0x000fea0003800000 */
.L_x_334:
        /* <DEDUP_REMOVED lines=12> */
.L_x_337:
[----:B------:R-:W-:Y:S05]  /*101e0*/  BSYNC B1 ;  /* 0x0000000000017941 */ /* 0x000fea0003800000 */
.L_x_336:
        /* <DEDUP_REMOVED lines=9> */
.L_x_339:
[----:B------:R-:W-:Y:S05]  /*10280*/  BSYNC B1 ;  /* 0x0000000000017941 */ /* 0x000fea0003800000 */
.L_x_338:
        /* <DEDUP_REMOVED lines=9> */
.L_x_341:
[----:B------:R-:W-:Y:S05]  /*10320*/  BSYNC B1 ;  /* 0x0000000000017941 */ /* 0x000fea0003800000 */
.L_x_340:
        /* <DEDUP_REMOVED lines=12> */
.L_x_343:
[----:B------:R-:W-:Y:S05]  /*103f0*/  BSYNC B1 ;  /* 0x0000000000017941 */ /* 0x000fea0003800000 */
.L_x_342:
        /* <DEDUP_REMOVED lines=12> */
.L_x_345:
[----:B------:R-:W-:Y:S05]  /*104c0*/  BSYNC B1 ;  /* 0x0000000000017941 */ /* 0x000fea0003800000 */
.L_x_344:
        /* <DEDUP_REMOVED lines=9> */
.L_x_347:
[----:B------:R-:W-:Y:S05]  /*10560*/  BSYNC B1 ;  /* 0x0000000000017941 */ /* 0x000fea0003800000 */
.L_x_346:
        /* <DEDUP_REMOVED lines=9> */
.L_x_349:
[----:B------:R-:W-:Y:S05]  /*10600*/  BSYNC B1 ;  /* 0x0000000000017941 */ /* 0x000fea0003800000 */
.L_x_348:
        /* <DEDUP_REMOVED lines=12> */
.L_x_351:
[----:B------:R-:W-:Y:S05]  /*106d0*/  BSYNC B1 ;  /* 0x0000000000017941 */ /* 0x000fea0003800000 */
.L_x_350:
        /* <DEDUP_REMOVED lines=12> */
.L_x_353:
[----:B------:R-:W-:Y:S05]  /*107a0*/  BSYNC B1 ;  /* 0x0000000000017941 */ /* 0x000fea0003800000 */
.L_x_352:
        /* <DEDUP_REMOVED lines=9> */
.L_x_355:
[----:B------:R-:W-:Y:S05]  /*10840*/  BSYNC B1 ;  /* 0x0000000000017941 */ /* 0x000fea0003800000 */
.L_x_354:
        /* <DEDUP_REMOVED lines=9> */
.L_x_357:
[----:B------:R-:W-:Y:S05]  /*108e0*/  BSYNC B1 ;  /* 0x0000000000017941 */ /* 0x000fea0003800000 */
.L_x_356:
        /* <DEDUP_REMOVED lines=12> */
.L_x_359:
[----:B------:R-:W-:Y:S05]  /*109b0*/  BSYNC B1 ;  /* 0x0000000000017941 */ /* 0x000fea0003800000 */
.L_x_358:
        /* <DEDUP_REMOVED lines=12> */
.L_x_361:
[----:B------:R-:W-:Y:S05]  /*10a80*/  BSYNC B1 ;  /* 0x0000000000017941 */ /* 0x000fea0003800000 */
.L_x_360:
        /* <DEDUP_REMOVED lines=9> */
.L_x_363:
[----:B------:R-:W-:Y:S05]  /*10b20*/  BSYNC B1 ;  /* 0x0000000000017941 */ /* 0x000fea0003800000 */
.L_x_362:
        /* <DEDUP_REMOVED lines=9> */
.L_x_365:
[----:B------:R-:W-:Y:S05]  /*10bc0*/  BSYNC B1 ;  /* 0x0000000000017941 */ /* 0x000fea0003800000 */
.L_x_364:
        /* <DEDUP_REMOVED lines=12> */
.L_x_367:
[----:B------:R-:W-:Y:S05]  /*10c90*/  BSYNC B1 ;  /* 0x0000000000017941 */ /* 0x000fea0003800000 */
.L_x_366:
        /* <DEDUP_REMOVED lines=12> */
.L_x_369:
[----:B------:R-:W-:Y:S05]  /*10d60*/  BSYNC B1 ;  /* 0x0000000000017941 */ /* 0x000fea0003800000 */
.L_x_368:
        /* <DEDUP_REMOVED lines=9> */
.L_x_371:
[----:B------:R-:W-:Y:S05]  /*10e00*/  BSYNC B1 ;  /* 0x0000000000017941 */ /* 0x000fea0003800000 */
.L_x_370:
        /* <DEDUP_REMOVED lines=9> */
.L_x_373:
[----:B------:R-:W-:Y:S05]  /*10ea0*/  BSYNC B1 ;  /* 0x0000000000017941 */ /* 0x000fea0003800000 */
.L_x_372:
        /* <DEDUP_REMOVED lines=12> */
.L_x_375:
[----:B------:R-:W-:Y:S05]  /*10f70*/  BSYNC B1 ;  /* 0x0000000000017941 */ /* 0x000fea0003800000 */
.L_x_374:
        /* <DEDUP_REMOVED lines=12> */
.L_x_377:
[----:B------:R-:W-:Y:S05]  /*11040*/  BSYNC B1 ;  /* 0x0000000000017941 */ /* 0x000fea0003800000 */
.L_x_376:
        /* <DEDUP_REMOVED lines=9> */
.L_x_379:
[----:B------:R-:W-:Y:S05]  /*110e0*/  BSYNC B1 ;  /* 0x0000000000017941 */ /* 0x000fea0003800000 */
.L_x_378:
        /* <DEDUP_REMOVED lines=9> */
.L_x_381:
[----:B------:R-:W-:Y:S05]  /*11180*/  BSYNC B1 ;  /* 0x0000000000017941 */ /* 0x000fea0003800000 */
.L_x_380:
        /* <DEDUP_REMOVED lines=12> */
.L_x_383:
[----:B------:R-:W-:Y:S05]  /*11250*/  BSYNC B1 ;  /* 0x0000000000017941 */ /* 0x000fea0003800000 */
.L_x_382:
        /* <DEDUP_REMOVED lines=12> */
.L_x_385:
[----:B------:R-:W-:Y:S05]  /*11320*/  BSYNC B1 ;  /* 0x0000000000017941 */ /* 0x000fea0003800000 */
.L_x_384:
        /* <DEDUP_REMOVED lines=9> */
.L_x_387:
[----:B------:R-:W-:Y:S05]  /*113c0*/  BSYNC B1 ;  /* 0x0000000000017941 */ /* 0x000fea0003800000 */
.L_x_386:
        /* <DEDUP_REMOVED lines=9> */
.L_x_389:
[----:B------:R-:W-:Y:S05]  /*11460*/  BSYNC B1 ;  /* 0x0000000000017941 */ /* 0x000fea0003800000 */
.L_x_388:
        /* <DEDUP_REMOVED lines=12> */
.L_x_391:
[----:B------:R-:W-:Y:S05]  /*11530*/  BSYNC B1 ;  /* 0x0000000000017941 */ /* 0x000fea0003800000 */
.L_x_390:
        /* <DEDUP_REMOVED lines=12> */
.L_x_393:
[----:B------:R-:W-:Y:S05]  /*11600*/  BSYNC B1 ;  /* 0x0000000000017941 */ /* 0x000fea0003800000 */
.L_x_392:
        /* <DEDUP_REMOVED lines=9> */
.L_x_395:
[----:B------:R-:W-:Y:S05]  /*116a0*/  BSYNC B1 ;  /* 0x0000000000017941 */ /* 0x000fea0003800000 */
.L_x_394:
        /* <DEDUP_REMOVED lines=9> */
.L_x_397:
[----:B------:R-:W-:Y:S05]  /*11740*/  BSYNC B1 ;  /* 0x0000000000017941 */ /* 0x000fea0003800000 */
.L_x_396:
        /* <DEDUP_REMOVED lines=12> */
.L_x_399:
[----:B------:R-:W-:Y:S05]  /*11810*/  BSYNC B1 ;  /* 0x0000000000017941 */ /* 0x000fea0003800000 */
.L_x_398:
        /* <DEDUP_REMOVED lines=12> */
.L_x_401:
[----:B------:R-:W-:Y:S05]  /*118e0*/  BSYNC B1 ;  /* 0x0000000000017941 */ /* 0x000fea0003800000 */
.L_x_400:
        /* <DEDUP_REMOVED lines=9> */
.L_x_403:
[----:B------:R-:W-:Y:S05]  /*11980*/  BSYNC B1 ;  /* 0x0000000000017941 */ /* 0x000fea0003800000 */
.L_x_402:
        /* <DEDUP_REMOVED lines=9> */
.L_x_405:
[----:B------:R-:W-:Y:S05]  /*11a20*/  BSYNC B1 ;  /* 0x0000000000017941 */ /* 0x000fea0003800000 */
.L_x_404:
        /* <DEDUP_REMOVED lines=12> */
.L_x_407:
[----:B------:R-:W-:Y:S05]  /*11af0*/  BSYNC B1 ;  /* 0x0000000000017941 */ /* 0x000fea0003800000 */
.L_x_406:
        /* <DEDUP_REMOVED lines=12> */
.L_x_409:
[----:B------:R-:W-:Y:S05]  /*11bc0*/  BSYNC B1 ;  /* 0x0000000000017941 */ /* 0x000fea0003800000 */
.L_x_408:
        /* <DEDUP_REMOVED lines=9> */
.L_x_411:
[----:B------:R-:W-:Y:S05]  /*11c60*/  BSYNC B1 ;  /* 0x0000000000017941 */ /* 0x000fea0003800000 */
.L_x_410:
        /* <DEDUP_REMOVED lines=9> */
.L_x_413:
[----:B------:R-:W-:Y:S05]  /*11d00*/  BSYNC B1 ;  /* 0x0000000000017941 */ /* 0x000fea0003800000 */
.L_x_412:
        /* <DEDUP_REMOVED lines=12> */
.L_x_415:
[----:B------:R-:W-:Y:S05]  /*11dd0*/  BSYNC B1 ;  /* 0x0000000000017941 */ /* 0x000fea0003800000 */
.L_x_414:
        /* <DEDUP_REMOVED lines=12> */
.L_x_417:
[----:B------:R-:W-:Y:S05]  /*11ea0*/  BSYNC B1 ;  /* 0x0000000000017941 */ /* 0x000fea0003800000 */
.L_x_416:
        /* <DEDUP_REMOVED lines=9> */
.L_x_419:
[----:B------:R-:W-:Y:S05]  /*11f40*/  BSYNC B1 ;  /* 0x0000000000017941 */ /* 0x000fea0003800000 */
.L_x_418:
        /* <DEDUP_REMOVED lines=9> */
.L_x_421:
[----:B------:R-:W-:Y:S05]  /*11fe0*/  BSYNC B1 ;  /* 0x0000000000017941 */ /* 0x000fea0003800000 */
.L_x_420:
        /* <DEDUP_REMOVED lines=12> */
.L_x_423:
[----:B------:R-:W-:Y:S05]  /*120b0*/  BSYNC B1 ;  /* 0x0000000000017941 */ /* 0x000fea0003800000 */
.L_x_422:
        /* <DEDUP_REMOVED lines=12> */
.L_x_425:
[----:B------:R-:W-:Y:S05]  /*12180*/  BSYNC B1 ;  /* 0x0000000000017941 */ /* 0x000fea0003800000 */
.L_x_424:
        /* <DEDUP_REMOVED lines=9> */
.L_x_427:
[----:B------:R-:W-:Y:S05]  /*12220*/  BSYNC B1 ;  /* 0x0000000000017941 */ /* 0x000fea0003800000 */
.L_x_426:
        /* <DEDUP_REMOVED lines=9> */
.L_x_429:
[----:B------:R-:W-:Y:S05]  /*122c0*/  BSYNC B1 ;  /* 0x0000000000017941 */ /* 0x000fea0003800000 */
.L_x_428:
        /* <DEDUP_REMOVED lines=12> */
.L_x_431:
[----:B------:R-:W-:Y:S05]  /*12390*/  BSYNC B1 ;  /* 0x0000000000017941 */ /* 0x000fea0003800000 */
.L_x_430:
        /* <DEDUP_REMOVED lines=12> */
.L_x_433:
[----:B------:R-:W-:Y:S05]  /*12460*/  BSYNC B1 ;  /* 0x0000000000017941 */ /* 0x000fea0003800000 */
.L_x_432:
        /* <DEDUP_REMOVED lines=9> */
.L_x_435:
[----:B------:R-:W-:Y:S05]  /*12500*/  BSYNC B1 ;  /* 0x0000000000017941 */ /* 0x000fea0003800000 */
.L_x_434:
        /* <DEDUP_REMOVED lines=9> */
.L_x_437:
[----:B------:R-:W-:Y:S05]  /*125a0*/  BSYNC B1 ;  /* 0x0000000000017941 */ /* 0x000fea0003800000 */
.L_x_436:
        /* <DEDUP_REMOVED lines=12> */
.L_x_439:
[----:B------:R-:W-:Y:S05]  /*12670*/  BSYNC B1 ;  /* 0x0000000000017941 */ /* 0x000fea0003800000 */
.L_x_438:
        /* <DEDUP_REMOVED lines=12> */
.L_x_441:
[----:B------:R-:W-:Y:S05]  /*12740*/  BSYNC B1 ;  /* 0x0000000000017941 */ /* 0x000fea0003800000 */
.L_x_440:
        /* <DEDUP_REMOVED lines=9> */
.L_x_443:
[----:B------:R-:W-:Y:S05]  /*127e0*/  BSYNC B1 ;  /* 0x0000000000017941 */ /* 0x000fea0003800000 */
.L_x_442:
        /* <DEDUP_REMOVED lines=9> */
.L_x_445:
[----:B------:R-:W-:Y:S05]  /*12880*/  BSYNC B1 ;  /* 0x0000000000017941 */ /* 0x000fea0003800000 */
.L_x_444:
        /* <DEDUP_REMOVED lines=12> */
.L_x_447:
[----:B------:R-:W-:Y:S05]  /*12950*/  BSYNC B1 ;  /* 0x0000000000017941 */ /* 0x000fea0003800000 */
.L_x_446:
        /* <DEDUP_REMOVED lines=12> */
.L_x_449:
[----:B------:R-:W-:Y:S05]  /*12a20*/  BSYNC B1 ;  /* 0x0000000000017941 */ /* 0x000fea0003800000 */
.L_x_448:
        /* <DEDUP_REMOVED lines=9> */
.L_x_451:
[----:B------:R-:W-:Y:S05]  /*12ac0*/  BSYNC B1 ;  /* 0x0000000000017941 */ /* 0x000fea0003800000 */
.L_x_450:
        /* <DEDUP_REMOVED lines=9> */
.L_x_453:
[----:B------:R-:W-:Y:S05]  /*12b60*/  BSYNC B1 ;  /* 0x0000000000017941 */ /* 0x000fea0003800000 */
.L_x_452:
        /* <DEDUP_REMOVED lines=12> */
.L_x_455:
[----:B------:R-:W-:Y:S05]  /*12c30*/  BSYNC B1 ;  /* 0x0000000000017941 */ /* 0x000fea0003800000 */
.L_x_454:
        /* <DEDUP_REMOVED lines=12> */
.L_x_457:
[----:B------:R-:W-:Y:S05]  /*12d00*/  BSYNC B1 ;  /* 0x0000000000017941 */ /* 0x000fea0003800000 */
.L_x_456:
        /* <DEDUP_REMOVED lines=9> */
.L_x_459:
[----:B------:R-:W-:Y:S05]  /*12da0*/  BSYNC B1 ;  /* 0x0000000000017941 */ /* 0x000fea0003800000 */
.L_x_458:
        /* <DEDUP_REMOVED lines=9> */
.L_x_461:
[----:B------:R-:W-:Y:S05]  /*12e40*/  BSYNC B1 ;  /* 0x0000000000017941 */ /* 0x000fea0003800000 */
.L_x_460:
        /* <DEDUP_REMOVED lines=12> */
.L_x_463:
[----:B------:R-:W-:Y:S05]  /*12f10*/  BSYNC B1 ;  /* 0x0000000000017941 */ /* 0x000fea0003800000 */
.L_x_462:
        /* <DEDUP_REMOVED lines=12> */
.L_x_465:
[----:B------:R-:W-:Y:S05]  /*12fe0*/  BSYNC B1 ;  /* 0x0000000000017941 */ /* 0x000fea0003800000 */
.L_x_464:
        /* <DEDUP_REMOVED lines=9> */
.L_x_467:
[----:B------:R-:W-:Y:S05]  /*13080*/  BSYNC B1 ;  /* 0x0000000000017941 */ /* 0x000fea0003800000 */
.L_x_466:
        /* <DEDUP_REMOVED lines=9> */
.L_x_469:
[----:B------:R-:W-:Y:S05]  /*13120*/  BSYNC B1 ;  /* 0x0000000000017941 */ /* 0x000fea0003800000 */
.L_x_468:
        /* <DEDUP_REMOVED lines=12> */
.L_x_471:
[----:B------:R-:W-:Y:S05]  /*131f0*/  BSYNC B1 ;  /* 0x0000000000017941 */ /* 0x000fea0003800000 */
.L_x_470:
        /* <DEDUP_REMOVED lines=12> */
.L_x_473:
[----:B------:R-:W-:Y:S05]  /*132c0*/  BSYNC B1 ;  /* 0x0000000000017941 */ /* 0x000fea0003800000 */
.L_x_472:
        /* <DEDUP_REMOVED lines=9> */
.L_x_475:
[----:B------:R-:W-:Y:S05]  /*13360*/  BSYNC B1 ;  /* 0x0000000000017941 */ /* 0x000fea0003800000 */
.L_x_474:
        /* <DEDUP_REMOVED lines=9> */
.L_x_477:
[----:B------:R-:W-:Y:S05]  /*13400*/  BSYNC B1 ;  /* 0x0000000000017941 */ /* 0x000fea0003800000 */
.L_x_476:
        /* <DEDUP_REMOVED lines=12> */
.L_x_479:
[----:B------:R-:W-:Y:S05]  /*134d0*/  BSYNC B1 ;  /* 0x0000000000017941 */ /* 0x000fea0003800000 */
.L_x_478:
        /* <DEDUP_REMOVED lines=12> */
.L_x_481:
[----:B------:R-:W-:Y:S05]  /*135a0*/  BSYNC B1 ;  /* 0x0000000000017941 */ /* 0x000fea0003800000 */
.L_x_480:
        /* <DEDUP_REMOVED lines=9> */
.L_x_483:
[----:B------:R-:W-:Y:S05]  /*13640*/  BSYNC B1 ;  /* 0x0000000000017941 */ /* 0x000fea0003800000 */
.L_x_482:
        /* <DEDUP_REMOVED lines=9> */
.L_x_485:
[----:B------:R-:W-:Y:S05]  /*136e0*/  BSYNC B1 ;  /* 0x0000000000017941 */ /* 0x000fea0003800000 */
.L_x_484:
        /* <DEDUP_REMOVED lines=12> */
.L_x_487:
[----:B------:R-:W-:Y:S05]  /*137b0*/  BSYNC B1 ;  /* 0x0000000000017941 */ /* 0x000fea0003800000 */
.L_x_486:
        /* <DEDUP_REMOVED lines=12> */
.L_x_489:
[----:B------:R-:W-:Y:S05]  /*13880*/  BSYNC B1 ;  /* 0x0000000000017941 */ /* 0x000fea0003800000 */
.L_x_488:
        /* <DEDUP_REMOVED lines=9> */
.L_x_491:
[----:B------:R-:W-:Y:S05]  /*13920*/  BSYNC B1 ;  /* 0x0000000000017941 */ /* 0x000fea0003800000 */
.L_x_490:
        /* <DEDUP_REMOVED lines=9> */
.L_x_493:
[----:B------:R-:W-:Y:S05]  /*139c0*/  BSYNC B1 ;  /* 0x0000000000017941 */ /* 0x000fea0003800000 */
.L_x_492:
        /* <DEDUP_REMOVED lines=12> */
.L_x_495:
[----:B------:R-:W-:Y:S05]  /*13a90*/  BSYNC B1 ;  /* 0x0000000000017941 */ /* 0x000fea0003800000 */
.L_x_494:
        /* <DEDUP_REMOVED lines=12> */
.L_x_497:
[----:B------:R-:W-:Y:S05]  /*13b60*/  BSYNC B1 ;  /* 0x0000000000017941 */ /* 0x000fea0003800000 */
.L_x_496:
        /* <DEDUP_REMOVED lines=9> */
.L_x_499:
[----:B------:R-:W-:Y:S05]  /*13c00*/  BSYNC B1 ;  /* 0x0000000000017941 */ /* 0x000fea0003800000 */
.L_x_498:
        /* <DEDUP_REMOVED lines=9> */
.L_x_501:
[----:B------:R-:W-:Y:S05]  /*13ca0*/  BSYNC B1 ;  /* 0x0000000000017941 */ /* 0x000fea0003800000 */
.L_x_500:
        /* <DEDUP_REMOVED lines=12> */
.L_x_503:
[----:B------:R-:W-:Y:S05]  /*13d70*/  BSYNC B1 ;  /* 0x0000000000017941 */ /* 0x000fea0003800000 */
.L_x_502:
        /* <DEDUP_REMOVED lines=12> */
.L_x_505:
[----:B------:R-:W-:Y:S05]  /*13e40*/  BSYNC B1 ;  /* 0x0000000000017941 */ /* 0x000fea0003800000 */
.L_x_504:
        /* <DEDUP_REMOVED lines=9> */
.L_x_507:
[----:B------:R-:W-:Y:S05]  /*13ee0*/  BSYNC B1 ;  /* 0x0000000000017941 */ /* 0x000fea0003800000 */
.L_x_506:
        /* <DEDUP_REMOVED lines=9> */
.L_x_509:
[----:B------:R-:W-:Y:S05]  /*13f80*/  BSYNC B1 ;  /* 0x0000000000017941 */ /* 0x000fea0003800000 */
.L_x_508:
        /* <DEDUP_REMOVED lines=12> */
.L_x_511:
[----:B------:R-:W-:Y:S05]  /*14050*/  BSYNC B1 ;  /* 0x0000000000017941 */ /* 0x000fea0003800000 */
.L_x_510:
        /* <DEDUP_REMOVED lines=12> */
.L_x_513:
[----:B------:R-:W-:Y:S05]  /*14120*/  BSYNC B1 ;  /* 0x0000000000017941 */ /* 0x000fea0003800000 */
.L_x_512:
        /* <DEDUP_REMOVED lines=9> */
.L_x_515:
[----:B------:R-:W-:Y:S05]  /*141c0*/  BSYNC B1 ;  /* 0x0000000000017941 */ /* 0x000fea0003800000 */
.L_x_514:
        /* <DEDUP_REMOVED lines=9> */
.L_x_517:
[----:B------:R-:W-:Y:S05]  /*14260*/  BSYNC B1 ;  /* 0x0000000000017941 */ /* 0x000fea0003800000 */
.L_x_516:
        /* <DEDUP_REMOVED lines=12> */
.L_x_519:
[----:B------:R-:W-:Y:S05]  /*14330*/  BSYNC B1 ;  /* 0x0000000000017941 */ /* 0x000fea0003800000 */
.L_x_518:
        /* <DEDUP_REMOVED lines=12> */
.L_x_521:
[----:B------:R-:W-:Y:S05]  /*14400*/  BSYNC B1 ;  /* 0x0000000000017941 */ /* 0x000fea0003800000 */
.L_x_520:
        /* <DEDUP_REMOVED lines=9> */
.L_x_523:
[----:B------:R-:W-:Y:S05]  /*144a0*/  BSYNC B1 ;  /* 0x0000000000017941 */ /* 0x000fea0003800000 */
.L_x_522:
        /* <DEDUP_REMOVED lines=9> */
.L_x_525:
[----:B------:R-:W-:Y:S05]  /*14540*/  BSYNC B1 ;  /* 0x0000000000017941 */ /* 0x000fea0003800000 */
.L_x_524:
        /* <DEDUP_REMOVED lines=12> */
.L_x_527:
[----:B------:R-:W-:Y:S05]  /*14610*/  BSYNC B1 ;  /* 0x0000000000017941 */ /* 0x000fea0003800000 */
.L_x_526:
        /* <DEDUP_REMOVED lines=12> */
.L_x_529:
[----:B------:R-:W-:Y:S05]  /*146e0*/  BSYNC B1 ;  /* 0x0000000000017941 */ /* 0x000fea0003800000 */
.L_x_528:
        /* <DEDUP_REMOVED lines=9> */
.L_x_531:
[----:B------:R-:W-:Y:S05]  /*14780*/  BSYNC B1 ;  /* 0x0000000000017941 */ /* 0x000fea0003800000 */
.L_x_530:
        /* <DEDUP_REMOVED lines=9> */
.L_x_533:
[----:B------:R-:W-:Y:S05]  /*14820*/  BSYNC B1 ;  /* 0x0000000000017941 */ /* 0x000fea0003800000 */
.L_x_532:
[----:B-----5:R-:W-:Y:S01]  /*14830*/  IMAD.U32 R5, R3, 0x10000, RZ ;  /* 0x0001000003057824 */ /* 0x020fe200078e00ff */
[----:B------:R-:W-:Y:S01]  /*14840*/  ISETP.GT.AND P1, PT, R0, 0xf9, P1 ;  /* 0x000000f90000780c */ /* 0x000fe20000f24270 */
[----:B0-----:R-:W-:Y:S01]  /*14850*/  @P2 IMAD.MOV.U32 R4, RZ, RZ, R158 ;  /* 0x000000ffff042224 */ /* 0x001fe200078e009e */
[----:B------:R-:W-:Y:S01]  /*14860*/  BSSY B1, `(.L_x_534) ;  /* 0x0000009000017945 */ /* 0x000fe20003800000 */
[----:B------:R-:W-:-:S04]  /*14870*/  FMUL R5, R5, R16 ;  /* 0x0000001005057220 */ /* 0x000fc80000400000 */
[----:B------:R-:W-:-:S05]  /*14880*/  FFMA R5, R150, R2, R5 ;  /* 0x0000000296057223 */ /* 0x000fca0000000005 */
[----:B------:R-:W-:-:S04]  /*14890*/  F2FP.BF16.F32.PACK_AB R5, RZ, R5 ;  /* 0x00000005ff05723e */ /* 0x000fc800000010ff */
[----:B-1--4-:R-:W-:Y:S01]  /*148a0*/  PRMT R6, R5, 0x7610, R6 ;  /* 0x0000761005067816 */ /* 0x012fe20000000006 */
[----:B------:R-:W-:-:S05]  /*148b0*/  @P2 IMAD.MOV.U32 R5, RZ, RZ, R159 ;  /* 0x000000ffff052224 */ /* 0x000fca00078e009f */
[----:B------:R0:W-:Y:S01]  /*148c0*/  @P2 STG.E.U16 desc[UR36][R4.64+0x1f0], R6 ;  /* 0x0001f00604002986 */ /* 0x0001e2000c101524 */
[----:B------:R-:W-:Y:S05]  /*148d0*/  @!P1 BRA `(.L_x_535) ;  /* 0x0000000000049947 */ /* 0x000fea0003800000 */
[----:B------:R1:W5:Y:S02]  /*148e0*/  LDG.E.LTC128B.U16 R3, desc[UR36][R12.64+0x1f2] ;  /* 0x0001f2240c037981 */ /* 0x000364000c1e1520 */
.L_x_535:
[----:B------:R-:W-:Y:S05]  /*148f0*/  BSYNC B1 ;  /* 0x0000000000017941 */ /* 0x000fea0003800000 */
.L_x_534:
[----:B------:R-:W-:Y:S05]  /*14900*/  @!P1 BRA `(.L_x_536) ;  /* 0x0000004c00b09947 */ /* 0x000fea0003800000 */
[----:B-----5:R-:W-:-:S05]  /*14910*/  SHF.L.U32 R3, R3, 0x10, RZ ;  /* 0x0000001003037819 */ /* 0x020fca00000006ff */
[----:B------:R-:W-:-:S04]  /*14920*/  FMUL R0, R3, R16 ;  /* 0x0000001003007220 */ /* 0x000fc80000400000 */
[----:B------:R-:W-:-:S05]  /*14930*/  FFMA R0, R151, R2, R0 ;  /* 0x0000000297007223 */ /* 0x000fca0000000000 */
[----:B------:R-:W-:-:S05]  /*14940*/  F2FP.BF16.F32.PACK_AB R0, RZ, R0 ;  /* 0x00000000ff00723e */ /* 0x000fca00000010ff */
[----:B------:R4:W-:Y:S01]  /*14950*/  STG.E.U16 desc[UR36][R158.64+0x1f2], R0 ;  /* 0x0001f2009e007986 */ /* 0x0009e2000c101524 */
[----:B------:R-:W-:Y:S05]  /*14960*/  BRA `(.L_x_536) ;  /* 0x0000004c00987947 */ /* 0x000fea0003800000 */
.L_x_29:
[----:B------:R-:W2:Y:S01]  /*14970*/  LDL.LU R3, [R1] ;  /* 0x0000000001037983 */ /* 0x000ea20000300800 */
[----:B------:R-:W-:-:S03]  /*14980*/  ULDC.64 UR4, c[0x0][0x5c0] ;  /* 0x0001700000047ab9 */ /* 0x000fc60000000a00 */
[----:B------:R-:W3:Y:S04]  /*14990*/  LDL.LU R9, [R1+0x60] ;  /* 0x0000600001097983 */ /* 0x000ee80000300800 */
[----:B------:R-:W4:Y:S04]  /*149a0*/  LDL.LU R11, [R1+0x8c] ;  /* 0x00008c00010b7983 */ /* 0x000f280000300800 */
[----:B------:R-:W5:Y:S04]  /*149b0*/  LDL.LU R235, [R1+0x9c] ;  /* 0x00009c0001eb7983 */ /* 0x000f680000300800 */
        /* <DEDUP_REMOVED lines=75> */
[----:B------:R-:W5:Y:S01]  /*14e70*/  LDL.LU R158, [R1+0x1cc] ;  /* 0x0001cc00019e7983 */ /* 0x000f620000300800 */
[----:B--2---:R-:W-:-:S03]  /*14e80*/  FMUL R3, R3, R2 ;  /* 0x0000000203037220 */ /* 0x004fc60000400000 */
[----:B------:R-:W2:Y:S01]  /*14e90*/  LDL.LU R157, [R1+0x1d0] ;  /* 0x0001d000019d7983 */ /* 0x000ea20000300800 */
[----:B------:R-:W-:-:S03]  /*14ea0*/  LEA R4, P0, R6, UR4, 0x1 ;  /* 0x0000000406047c11 */ /* 0x000fc6000f8008ff */
[----:B------:R-:W2:Y:S04]  /*14eb0*/  LDL.LU R156, [R1+0x1d4] ;  /* 0x0001d400019c7983 */ /* 0x000ea80000300800 */
[----:B------:R-:W2:Y:S04]  /*14ec0*/  LDL.LU R155, [R1+0x1d8] ;  /* 0x0001d800019b7983 */ /* 0x000ea80000300800 */
[----:B------:R-:W2:Y:S04]  /*14ed0*/  LDL.LU R154, [R1+0x1dc] ;  /* 0x0001dc00019a7983 */ /* 0x000ea80000300800 */
[----:B------:R-:W2:Y:S01]  /*14ee0*/  LDL.LU R153, [R1+0x1e0] ;  /* 0x0001e00001997983 */ /* 0x000ea20000300800 */
[----:B------:R-:W-:-:S03]  /*14ef0*/  LEA.HI.X R5, R6, UR5, R10, 0x1, P0 ;  /* 0x0000000506057c11 */ /* 0x000fc600080f0c0a */
[----:B------:R-:W2:Y:S01]  /*14f00*/  LDL.LU R152, [R1+0x1e4] ;  /* 0x0001e40001987983 */ /* 0x000ea20000300800 */
[----:B------:R-:W-:-:S03]  /*14f10*/  F2FP.BF16.F32.PACK_AB R3, RZ, R3 ;  /* 0x00000003ff03723e */ /* 0x000fc600000010ff */
[----:B------:R-:W2:Y:S04]  /*14f20*/  LDL.LU R23, [R1+0x1e8] ;  /* 0x0001e80001177983 */ /* 0x000ea80000300800 */
[----:B------:R-:W2:Y:S04]  /*14f30*/  LDL.LU R22, [R1+0x1ec] ;  /* 0x0001ec0001167983 */ /* 0x000ea80000300800 */
[----:B------:R-:W2:Y:S04]  /*14f40*/  LDL.LU R21, [R1+0x1f0] ;  /* 0x0001f00001157983 */ /* 0x000ea80000300800 */
[----:B------:R-:W2:Y:S04]  /*14f50*/  LDL.LU R20, [R1+0x1f4] ;  /* 0x0001f40001147983 */ /* 0x000ea80000300800 */
[----:B------:R-:W2:Y:S04]  /*14f60*/  LDL.LU R19, [R1+0x1f8] ;  /* 0x0001f80001137983 */ /* 0x000ea80000300800 */
[----:B------:R-:W2:Y:S04]  /*14f70*/  LDL.LU R18, [R1+0x1fc] ;  /* 0x0001fc0001127983 */ /* 0x000ea80000300800 */
[----:B------:R-:W3:Y:S04]  /*14f80*/  LDL.LU R7, [R1+0x8] ;  /* 0x0000080001077983 */ /* 0x000ee80000300800 */
[----:B------:R-:W4:Y:S04]  /*14f90*/  LDL.LU R6, [R1+0xc] ;  /* 0x00000c0001067983 */ /* 0x000f280000300800 */
[----:B------:R0:W-:Y:S04]  /*14fa0*/  @P1 STG.E.U16 desc[UR36][R4.64], R3 ;  /* 0x0000000304001986 */ /* 0x0001e8000c101524 */
[----:B0-----:R-:W5:Y:S01]  /*14fb0*/  LDL.LU R3, [R1+0x4] ;  /* 0x0000040001037983 */ /* 0x001f620000300800 */
[----:B------:R-:W-:Y:S01]  /*14fc0*/  ISETP.GT.AND P0, PT, R0, 0x1, P3 ;  /* 0x000000010000780c */ /* 0x000fe20001f04270 */
[----:B------:R-:W-:Y:S01]  /*14fd0*/  USHF.L.U32 UR5, UR8, 0x4, URZ ;  /* 0x0000000408057899 */ /* 0x000fe2000800063f */
[----:B------:R-:W-:Y:S01]  /*14fe0*/  ISETP.GT.AND P2, PT, R17, 0x8, PT ;  /* 0x000000081100780c */ /* 0x000fe20003f44270 */
[----:B------:R-:W-:Y:S01]  /*14ff0*/  USHF.L.U64.HI UR4, UR8, 0x4, UR9 ;  /* 0x0000000408047899 */ /* 0x000fe20008010209 */
[----:B---3--:R-:W-:-:S05]  /*15000*/  FMUL R7, R7, R2 ;  /* 0x0000000207077220 */ /* 0x008fca0000400000 */
[----:B------:R-:W-:-:S04]  /*15010*/  F2FP.BF16.F32.PACK_AB R7, RZ, R7 ;  /* 0x00000007ff07723e */ /* 0x000fc800000010ff */
[----:B------:R-:W-:Y:S01]  /*15020*/  PRMT R8, R7, 0x7610, R8 ;  /* 0x0000761007087816 */ /* 0x000fe20000000008 */
[----:B-----5:R-:W-:-:S05]  /*15030*/  FMUL R3, R3, R2 ;  /* 0x0000000203037220 */ /* 0x020fca0000400000 */
[----:B------:R-:W-:-:S05]  /*15040*/  F2FP.BF16.F32.PACK_AB R3, RZ, R3 ;  /* 0x00000003ff03723e */ /* 0x000fca00000010ff */
[----:B------:R4:W-:Y:S01]  /*15050*/  @P0 STG.E.U16 desc[UR36][R4.64+0x2], R3 ;  /* 0x0000020304000986 */ /* 0x0009e2000c101524 */
[----:B------:R-:W-:Y:S01]  /*15060*/  ISETP.GT.AND P0, PT, R0, RZ, P2 ;  /* 0x000000ff0000720c */ /* 0x000fe20001704270 */
[----:B----4-:R-:W-:Y:S01]  /*15070*/  FMUL R3, R6, R2 ;  /* 0x0000000206037220 */ /* 0x010fe20000400000 */
[----:B------:R-:W-:-:S04]  /*15080*/  IADD3 R6, P1, R4, UR5, RZ ;  /* 0x0000000504067c10 */ /* 0x000fc8000ff3e0ff */
[----:B------:R-:W-:Y:S02]  /*15090*/  IADD3.X R7, R5, UR4, RZ, P1, !PT ;  /* 0x0000000405077c10 */ /* 0x000fe40008ffe4ff */
[----:B------:R-:W-:-:S05]  /*150a0*/  F2FP.BF16.F32.PACK_AB R3, RZ, R3 ;  /* 0x00000003ff03723e */ /* 0x000fca00000010ff */
[----:B------:R0:W-:Y:S01]  /*150b0*/  @P0 STG.E.U16 desc[UR36][R6.64], R8 ;  /* 0x0000000806000986 */ /* 0x0001e2000c101524 */
[----:B------:R-:W-:-:S03]  /*150c0*/  ISETP.GT.AND P0, PT, R0, 0x1, P2 ;  /* 0x000000010000780c */ /* 0x000fc60001704270 */
[----:B0-----:R-:W3:Y:S10]  /*150d0*/  LDL.LU R8, [R1+0x50] ;  /* 0x0000500001087983 */ /* 0x001ef40000300800 */
[----:B------:R0:W-:Y:S04]  /*150e0*/  @P0 STG.E.U16 desc[UR36][R6.64+0x2], R3 ;  /* 0x0000020306000986 */ /* 0x0001e8000c101524 */
[----:B0-----:R-:W4:Y:S01]  /*150f0*/  LDL.LU R3, [R1+0x10] ;  /* 0x0000100001037983 */ /* 0x001f220000300800 */
[----:B------:R-:W-:Y:S01]  /*15100*/  ISETP.GT.AND P0, PT, R0, 0x8, P3 ;  /* 0x000000080000780c */ /* 0x000fe20001f04270 */
[----:B----4-:R-:W-:-:S05]  /*15110*/  FMUL R3, R3, R2 ;  /* 0x0000000203037220 */ /* 0x010fca0000400000 */
[----:B------:R-:W-:-:S07]  /*15120*/  F2FP.BF16.F32.PACK_AB R3, RZ, R3 ;  /* 0x00000003ff03723e */ /* 0x000fce00000010ff */
        /* <DEDUP_REMOVED lines=73> */
[----:B---3--:R-:W-:-:S05]  /*155c0*/  FMUL R8, R8, R2 ;  /* 0x0000000208087220 */ /* 0x008fca0000400000 */
[----:B------:R-:W-:Y:S01]  /*155d0*/  F2FP.BF16.F32.PACK_AB R8, RZ, R8 ;  /* 0x00000008ff08723e */ /* 0x000fe200000010ff */
[----:B----4-:R-:W-:-:S05]  /*155e0*/  FMUL R3, R3, R2 ;  /* 0x0000000203037220 */ /* 0x010fca0000400000 */
[----:B------:R-:W-:-:S05]  /*155f0*/  F2FP.BF16.F32.PACK_AB R3, RZ, R3 ;  /* 0x00000003ff03723e */ /* 0x000fca00000010ff */
[----:B------:R0:W-:Y:S01]  /*15600*/  @P0 STG.E.U16 desc[UR36][R6.64+0x42], R3 ;  /* 0x0000420306000986 */ /* 0x0001e2000c101524 */
[----:B------:R-:W-:-:S03]  /*15610*/  ISETP.GT.AND P0, PT, R0, 0x28, P3 ;  /* 0x000000280000780c */ /* 0x000fc60001f04270 */
[----:B0-----:R-:W3:Y:S01]  /*15620*/  LDL.LU R3, [R1+0x54] ;  /* 0x0000540001037983 */ /* 0x001ee20000300800 */
[----:B------:R-:W-:-:S09]  /*15630*/  ISETP.GT.AND P1, PT, R0, 0x29, P3 ;  /* 0x000000290000780c */ /* 0x000fd20001f24270 */
[----:B------:R0:W-:Y:S04]  /*15640*/  @P0 STG.E.U16 desc[UR36][R4.64+0x50], R8 ;  /* 0x0000500804000986 */ /* 0x0001e8000c101524 */
[----:B0-----:R-:W4:Y:S01]  /*15650*/  LDL.LU R8, [R1+0x58] ;  /* 0x0000580001087983 */ /* 0x001f220000300800 */
[----:B---3--:R-:W-:-:S05]  /*15660*/  FMUL R3, R3, R2 ;  /* 0x0000000203037220 */ /* 0x008fca0000400000 */
[----:B------:R-:W-:-:S05]  /*15670*/  F2FP.BF16.F32.PACK_AB R3, RZ, R3 ;  /* 0x00000003ff03723e */ /* 0x000fca00000010ff */
[----:B------:R0:W-:Y:S01]  /*15680*/  @P1 STG.E.U16 desc[UR36][R4.64+0x52], R3 ;  /* 0x0000520304001986 */ /* 0x0001e2000c101524 */
[----:B----4-:R-:W-:-:S05]  /*15690*/  FMUL R8, R8, R2 ;  /* 0x0000000208087220 */ /* 0x010fca0000400000 */
[----:B------:R-:W-:Y:S01]  /*156a0*/  F2FP.BF16.F32.PACK_AB R8, RZ, R8 ;  /* 0x00000008ff08723e */ /* 0x000fe200000010ff */
[----:B0-----:R-:W3:Y:S03]  /*156b0*/  LDL.LU R3, [R1+0x5c] ;  /* 0x00005c0001037983 */ /* 0x001ee60000300800 */
[----:B------:R-:W-:Y:S02]  /*156c0*/  PRMT R10, R8, 0x7610, R10 ;  /* 0x00007610080a7816 */ /* 0x000fe4000000000a */
[----:B------:R-:W4:Y:S01]  /*156d0*/  LDL.LU R8, [R1+0x64] ;  /* 0x0000640001087983 */ /* 0x000f220000300800 */
[C---:B------:R-:W-:Y:S02]  /*156e0*/  ISETP.GT.AND P1, PT, R0.reuse, 0x28, P2 ;  /* 0x000000280000780c */ /* 0x040fe40001724270 */
[C---:B------:R-:W-:Y:S02]  /*156f0*/  ISETP.GT.AND P4, PT, R0.reuse, 0x29, P2 ;  /* 0x000000290000780c */ /* 0x040fe40001784270 */
[C---:B------:R-:W-:Y:S01]  /*15700*/  ISETP.GT.AND P5, PT, R0.reuse, 0x30, P3 ;  /* 0x000000300000780c */ /* 0x040fe20001fa4270 */
[----:B------:R-:W-:Y:S01]  /*15710*/  FMUL R9, R9, R2 ;  /* 0x0000000209097220 */ /* 0x000fe20000400000 */
[----:B------:R-:W-:-:S04]  /*15720*/  ISETP.GT.AND P0, PT, R0, 0x31, P3 ;  /* 0x000000310000780c */ /* 0x000fc80001f04270 */
[----:B------:R-:W-:-:S03]  /*15730*/  F2FP.BF16.F32.PACK_AB R9, RZ, R9 ;  /* 0x00000009ff09723e */ /* 0x000fc600000010ff */
[----:B------:R0:W-:Y:S04]  /*15740*/  @P1 STG.E.U16 desc[UR36][R6.64+0x50], R10 ;  /* 0x0000500a06001986 */ /* 0x0001e8000c101524 */
[----:B0-----:R-:W5:Y:S01]  /*15750*/  LDL.LU R10, [R1+0x74] ;  /* 0x00007400010a7983 */ /* 0x001f620000300800 */
[----:B---3--:R-:W-:-:S05]  /*15760*/  FMUL R3, R3, R2 ;  /* 0x0000000203037220 */ /* 0x008fca0000400000 */
[----:B------:R-:W-:Y:S01]  /*15770*/  F2FP.BF16.F32.PACK_AB R3, RZ, R3 ;  /* 0x00000003ff03723e */ /* 0x000fe200000010ff */
[----:B----4-:R-:W-:-:S04]  /*15780*/  FMUL R8, R8, R2 ;  /* 0x0000000208087220 */ /* 0x010fc80000400000 */
[----:B------:R0:W-:Y:S04]  /*15790*/  @P4 STG.E.U16 desc[UR36][R6.64+0x52], R3 ;  /* 0x0000520306004986 */ /* 0x0001e8000c101524 */
[----:B------:R1:W-:Y:S01]  /*157a0*/  @P5 STG.E.U16 desc[UR36][R4.64+0x60], R9 ;  /* 0x0000600904005986 */ /* 0x0003e2000c101524 */
[----:B0-----:R-:W-:-:S03]  /*157b0*/  F2FP.BF16.F32.PACK_AB R3, RZ, R8 ;  /* 0x00000008ff03723e */ /* 0x001fc600000010ff */
[----:B------:R-:W3:Y:S01]  /*157c0*/  LDL.LU R8, [R1+0x68] ;  /* 0x0000680001087983 */ /* 0x000ee20000300800 */
[----:B-1----:R-:W-:-:S03]  /*157d0*/  PRMT R9, R3, 0x7610, R9 ;  /* 0x0000761003097816 */ /* 0x002fc60000000009 */
[----:B------:R-:W4:Y:S04]  /*157e0*/  LDL.LU R3, [R1+0x6c] ;  /* 0x00006c0001037983 */ /* 0x000f280000300800 */
[----:B------:R0:W-:Y:S04]  /*157f0*/  @P0 STG.E.U16 desc[UR36][R4.64+0x62], R9 ;  /* 0x0000620904000986 */ /* 0x0001e8000c101524 */
[----:B0-----:R-:W2:Y:S01]  /*15800*/  LDL.LU R9, [R1+0x70] ;  /* 0x0000700001097983 */ /* 0x001ea20000300800 */
[----:B------:R-:W-:Y:S01]  /*15810*/  ISETP.GT.AND P1, PT, R0, 0x30, P2 ;  /* 0x000000300000780c */ /* 0x000fe20001724270 */
[----:B---3--:R-:W-:-:S05]  /*15820*/  FMUL R8, R8, R2 ;  /* 0x0000000208087220 */ /* 0x008fca0000400000 */
[----:B------:R-:W-:-:S07]  /*15830*/  F2FP.BF16.F32.PACK_AB R8, RZ, R8 ;  /* 0x00000008ff08723e */ /* 0x000fce00000010ff */
[----:B------:R0:W-:Y:S01]  /*15840*/  @P1 STG.E.U16 desc[UR36][R6.64+0x60], R8 ;  /* 0x0000600806001986 */ /* 0x0001e2000c101524 */
[----:B--2---:R-:W-:-:S05]  /*15850*/  FMUL R9, R9, R2 ;  /* 0x0000000209097220 */ /* 0x004fca0000400000 */
[----:B0-----:R-:W-:-:S04]  /*15860*/  F2FP.BF16.F32.PACK_AB R8, RZ, R9 ;  /* 0x00000009ff08723e */ /* 0x001fc800000010ff */
[----:B------:R-:W-:Y:S02]  /*15870*/  PRMT R9, R8, 0x7610, R9 ;  /* 0x0000761008097816 */ /* 0x000fe40000000009 */
[----:B------:R-:W2:Y:S01]  /*15880*/  LDL.LU R8, [R1+0x78] ;  /* 0x0000780001087983 */ /* 0x000ea20000300800 */
[----:B------:R-:W-:Y:S01]  /*15890*/  ISETP.GT.AND P4, PT, R0, 0x31, P2 ;  /* 0x000000310000780c */ /* 0x000fe20001784270 */
[-C--:B----4-:R-:W-:Y:S01]  /*158a0*/  FMUL R3, R3, R2.reuse ;  /* 0x0000000203037220 */ /* 0x090fe20000400000 */
[----:B-----5:R-:W-:Y:S01]  /*158b0*/  FMUL R10, R10, R2 ;  /* 0x000000020a0a7220 */ /* 0x020fe20000400000 */
[----:B------:R-:W-:-:S03]  /*158c0*/  ISETP.GT.AND P5, PT, R0, 0x38, P3 ;  /* 0x000000380000780c */ /* 0x000fc60001fa4270 */
[----:B------:R-:W-:Y:S02]  /*158d0*/  F2FP.BF16.F32.PACK_AB R3, RZ, R3 ;  /* 0x00000003ff03723e */ /* 0x000fe400000010ff */
[----:B------:R-:W-:-:S05]  /*158e0*/  ISETP.GT.AND P6, PT, R0, 0x39, P3 ;  /* 0x000000390000780c */ /* 0x000fca0001fc4270 */
[----:B------:R0:W-:Y:S04]  /*158f0*/  @P4 STG.E.U16 desc[UR36][R6.64+0x62], R3 ;  /* 0x0000620306004986 */ /* 0x0001e8000c101524 */
[----:B------:R1:W-:Y:S01]  /*15900*/  @P5 STG.E.U16 desc[UR36][R4.64+0x70], R9 ;  /* 0x0000700904005986 */ /* 0x0003e2000c101524 */
[----:B0-----:R-:W-:-:S04]  /*15910*/  F2FP.BF16.F32.PACK_AB R3, RZ, R10 ;  /* 0x0000000aff03723e */ /* 0x001fc800000010ff */
[----:B------:R-:W-:Y:S01]  /*15920*/  PRMT R10, R3, 0x7610, R10 ;  /* 0x00007610030a7816 */ /* 0x000fe2000000000a */
[----:B-1----:R-:W3:Y:S04]  /*15930*/  LDL.LU R9, [R1+0x7c] ;  /* 0x00007c0001097983 */ /* 0x002ee80000300800 */
[----:B------:R0:W-:Y:S01]  /*15940*/  @P6 STG.E.U16 desc[UR36][R4.64+0x72], R10 ;  /* 0x0000720a04006986 */ /* 0x0001e2000c101524 */
[----:B--2---:R-:W-:-:S05]  /*15950*/  FMUL R8, R8, R2 ;  /* 0x0000000208087220 */ /* 0x004fca0000400000 */
[----:B------:R-:W-:Y:S02]  /*15960*/  F2FP.BF16.F32.PACK_AB R3, RZ, R8 ;  /* 0x00000008ff03723e */ /* 0x000fe400000010ff */
[----:B------:R-:W2:Y:S02]  /*15970*/  LDL.LU R8, [R1+0x80] ;  /* 0x0000800001087983 */ /* 0x000ea40000300800 */
[----:B0-----:R-:W-:Y:S02]  /*15980*/  PRMT R10, R3, 0x7610, R10 ;  /* 0x00007610030a7816 */ /* 0x001fe4000000000a */
[----:B------:R-:W4:Y:S01]  /*15990*/  LDL.LU R3, [R1+0x84] ;  /* 0x0000840001037983 */ /* 0x000f220000300800 */
[----:B------:R-:W-:-:S13]  /*159a0*/  ISETP.GT.AND P0, PT, R0, 0x38, P2 ;  /* 0x000000380000780c */ /* 0x000fda0001704270 */
[----:B------:R0:W-:Y:S01]  /*159b0*/  @P0 STG.E.U16 desc[UR36][R6.64+0x70], R10 ;  /* 0x0000700a06000986 */ /* 0x0001e2000c101524 */
[-C--:B--2---:R-:W-:Y:S01]  /*159c0*/  FMUL R8, R8, R2.reuse ;  /* 0x0000000208087220 */ /* 0x084fe20000400000 */
[----:B----4-:R-:W-:-:S04]  /*159d0*/  FMUL R3, R3, R2 ;  /* 0x0000000203037220 */ /* 0x010fc80000400000 */
[----:B0-----:R-:W-:Y:S02]  /*159e0*/  F2FP.BF16.F32.PACK_AB R10, RZ, R8 ;  /* 0x00000008ff0a723e */ /* 0x001fe400000010ff */
[----:B------:R-:W-:Y:S02]  /*159f0*/  F2FP.BF16.F32.PACK_AB R8, RZ, R3 ;  /* 0x00000003ff08723e */ /* 0x000fe400000010ff */
[----:B------:R-:W2:Y:S01]  /*15a00*/  LDL.LU R3, [R1+0x88] ;  /* 0x0000880001037983 */ /* 0x000ea20000300800 */
[----:B------:R-:W-:Y:S01]  /*15a10*/  ISETP.GT.AND P1, PT, R0, 0x39, P2 ;  /* 0x000000390000780c */ /* 0x000fe20001724270 */
[----:B---3--:R-:W-:-:S05]  /*15a20*/  FMUL R9, R9, R2 ;  /* 0x0000000209097220 */ /* 0x008fca0000400000 */
[----:B------:R-:W-:-:S07]  /*15a30*/  F2FP.BF16.F32.PACK_AB R9, RZ, R9 ;  /* 0x00000009ff09723e */ /* 0x000fce00000010ff */
[----:B------:R0:W-:Y:S04]  /*15a40*/  @P1 STG.E.U16 desc[UR36][R6.64+0x72], R9 ;  /* 0x0000720906001986 */ /* 0x0001e8000c101524 */
[----:B0-----:R-:W3:Y:S01]  /*15a50*/  LDL.LU R9, [R1+0x94] ;  /* 0x0000940001097983 */ /* 0x001ee20000300800 */
[----:B--2---:R-:W-:-:S05]  /*15a60*/  FMUL R3, R3, R2 ;  /* 0x0000000203037220 */ /* 0x004fca0000400000 */
[----:B------:R-:W-:-:S04]  /*15a70*/  F2FP.BF16.F32.PACK_AB R3, RZ, R3 ;  /* 0x00000003ff03723e */ /* 0x000fc800000010ff */
[----:B------:R-:W-:Y:S02]  /*15a80*/  PRMT R12, R3, 0x7610, R12 ;  /* 0x00007610030c7816 */ /* 0x000fe4000000000c */
[----:B------:R-:W2:Y:S01]  /*15a90*/  LDL.LU R3, [R1+0x90] ;  /* 0x0000900001037983 */ /* 0x000ea20000300800 */
[----:B------:R-:W-:-:S13]  /*15aa0*/  ISETP.GT.AND P4, PT, R0, 0x40, P3 ;  /* 0x000000400000780c */ /* 0x000fda0001f84270 */
[----:B------:R0:W-:Y:S01]  /*15ab0*/  @P4 STG.E.U16 desc[UR36][R4.64+0x80], R10 ;  /* 0x0000800a04004986 */ /* 0x0001e2000c101524 */
[----:B--2---:R-:W-:-:S05]  /*15ac0*/  FMUL R3, R3, R2 ;  /* 0x0000000203037220 */ /* 0x004fca0000400000 */
[----:B0-----:R-:W-:Y:S02]  /*15ad0*/  F2FP.BF16.F32.PACK_AB R10, RZ, R3 ;  /* 0x00000003ff0a723e */ /* 0x001fe400000010ff */
[----:B------:R-:W2:Y:S01]  /*15ae0*/  LDL.LU R3, [R1+0x98] ;  /* 0x0000980001037983 */ /* 0x000ea20000300800 */
[C---:B------:R-:W-:Y:S02]  /*15af0*/  ISETP.GT.AND P5, PT, R0.reuse, 0x41, P3 ;  /* 0x000000410000780c */ /* 0x040fe40001fa4270 */
[C---:B------:R-:W-:Y:S01]  /*15b00*/  ISETP.GT.AND P0, PT, R0.reuse, 0x40, P2 ;  /* 0x000000400000780c */ /* 0x040fe20001704270 */
[-C--:B---3--:R-:W-:Y:S01]  /*15b10*/  FMUL R9, R9, R2.reuse ;  /* 0x0000000209097220 */ /* 0x088fe20000400000 */
[C---:B------:R-:W-:Y:S01]  /*15b20*/  ISETP.GT.AND P1, PT, R0.reuse, 0x41, P2 ;  /* 0x000000410000780c */ /* 0x040fe20001724270 */
[----:B------:R-:W-:Y:S01]  /*15b30*/  FMUL R11, R11, R2 ;  /* 0x000000020b0b7220 */ /* 0x000fe20000400000 */
[----:B------:R-:W-:Y:S02]  /*15b40*/  ISETP.GT.AND P4, PT, R0, 0x48, P3 ;  /* 0x000000480000780c */ /* 0x000fe40001f84270 */
[----:B------:R-:W-:-:S05]  /*15b50*/  F2FP.BF16.F32.PACK_AB R9, RZ, R9 ;  /* 0x00000009ff09723e */ /* 0x000fca00000010ff */
[----:B------:R0:W-:Y:S01]  /*15b60*/  @P5 STG.E.U16 desc[UR36][R4.64+0x82], R8 ;  /* 0x0000820804005986 */ /* 0x0001e2000c101524 */
[----:B------:R-:W-:-:S03]  /*15b70*/  ISETP.GT.AND P5, PT, R0, 0x49, P3 ;  /* 0x000000490000780c */ /* 0x000fc60001fa4270 */
[----:B------:R1:W-:Y:S01]  /*15b80*/  @P0 STG.E.U16 desc[UR36][R6.64+0x80], R12 ;  /* 0x0000800c06000986 */ /* 0x0003e2000c101524 */
[----:B------:R-:W-:Y:S02]  /*15b90*/  ISETP.GT.AND P0, PT, R0, 0x48, P2 ;  /* 0x000000480000780c */ /* 0x000fe40001704270 */
[----:B------:R-:W-:Y:S02]  /*15ba0*/  F2FP.BF16.F32.PACK_AB R11, RZ, R11 ;  /* 0x0000000bff0b723e */ /* 0x000fe400000010ff */
[----:B0-----:R-:W-:-:S03]  /*15bb0*/  PRMT R8, R10, 0x7610, R8 ;  /* 0x000076100a087816 */ /* 0x001fc60000000008 */
[----:B------:R-:W-:Y:S01]  /*15bc0*/  @P1 STG.E.U16 desc[UR36][R6.64+0x82], R11 ;  /* 0x0000820b06001986 */ /* 0x000fe2000c101524 */
[----:B-1----:R-:W-:Y:S02]  /*15bd0*/  PRMT R12, R9, 0x7610, R12 ;  /* 0x00007610090c7816 */ /* 0x002fe4000000000c */
[C---:B------:R-:W-:Y:S01]  /*15be0*/  ISETP.GT.AND P1, PT, R0.reuse, 0x49, P2 ;  /* 0x000000490000780c */ /* 0x040fe20001724270 */
[----:B------:R0:W-:Y:S01]  /*15bf0*/  @P4 STG.E.U16 desc[UR36][R4.64+0x90], R8 ;  /* 0x0000900804004986 */ /* 0x0001e2000c101524 */
[----:B------:R-:W-:-:S03]  /*15c00*/  ISETP.GT.AND P4, PT, R0, 0x50, P3 ;  /* 0x000000500000780c */ /* 0x000fc60001f84270 */
[----:B------:R1:W-:Y:S01]  /*15c10*/  @P5 STG.E.U16 desc[UR36][R4.64+0x92], R12 ;  /* 0x0000920c04005986 */ /* 0x0003e2000c101524 */
[----:B0-----:R-:W-:Y:S01]  /*15c20*/  FMUL R8, R233, R2 ;  /* 0x00000002e9087220 */ /* 0x001fe20000400000 */
[----:B------:R-:W-:-:S04]  /*15c30*/  ISETP.GT.AND P5, PT, R0, 0x51, P3 ;  /* 0x000000510000780c */ /* 0x000fc80001fa4270 */
[----:B------:R-:W-:-:S04]  /*15c40*/  F2FP.BF16.F32.PACK_AB R8, RZ, R8 ;  /* 0x00000008ff08723e */ /* 0x000fc800000010ff */
[----:B-1----:R-:W-:Y:S02]  /*15c50*/  PRMT R12, R8, 0x7610, R12 ;  /* 0x00007610080c7816 */ /* 0x002fe4000000000c */
[----:B------:R-:W-:Y:S01]  /*15c60*/  ISETP.GT.AND P6, PT, R0, 0x71, P3 ;  /* 0x000000710000780c */ /* 0x000fe20001fc4270 */
[----:B--2---:R-:W-:-:S05]  /*15c70*/  FMUL R3, R3, R2 ;  /* 0x0000000203037220 */ /* 0x004fca0000400000 */
[----:B------:R-:W-:Y:S01]  /*15c80*/  F2FP.BF16.F32.PACK_AB R10, RZ, R3 ;  /* 0x00000003ff0a723e */ /* 0x000fe200000010ff */
[----:B------:R-:W-:-:S05]  /*15c90*/  FMUL R3, R235, R2 ;  /* 0x00000002eb037220 */ /* 0x000fca0000400000 */
[----:B------:R-:W-:Y:S01]  /*15ca0*/  F2FP.BF16.F32.PACK_AB R9, RZ, R3 ;  /* 0x00000003ff09723e */ /* 0x000fe200000010ff */
[-C--:B------:R-:W-:Y:S01]  /*15cb0*/  FMUL R3, R234, R2.reuse ;  /* 0x00000002ea037220 */ /* 0x080fe20000400000 */
[----:B------:R0:W-:Y:S04]  /*15cc0*/  @P0 STG.E.U16 desc[UR36][R6.64+0x90], R10 ;  /* 0x0000900a06000986 */ /* 0x0001e8000c101524 */
[----:B------:R-:W-:Y:S02]  /*15cd0*/  F2FP.BF16.F32.PACK_AB R3, RZ, R3 ;  /* 0x00000003ff03723e */ /* 0x000fe400000010ff */
[----:B------:R-:W-:Y:S01]  /*15ce0*/  PRMT R11, R9, 0x7610, R11 ;  /* 0x00007610090b7816 */ /* 0x000fe2000000000b */
[-C--:B------:R-:W-:Y:S01]  /*15cf0*/  FMUL R9, R232, R2.reuse ;  /* 0x00000002e8097220 */ /* 0x080fe20000400000 */
[----:B0-----:R-:W-:Y:S01]  /*15d00*/  PRMT R10, R3, 0x7610, R10 ;  /* 0x00007610030a7816 */ /* 0x001fe2000000000a */
[----:B------:R-:W-:-:S02]  /*15d10*/  FMUL R3, R231, R2 ;  /* 0x00000002e7037220 */ /* 0x000fc40000400000 */
[----:B------:R0:W-:Y:S01]  /*15d20*/  @P1 STG.E.U16 desc[UR36][R6.64+0x92], R11 ;  /* 0x0000920b06001986 */ /* 0x0001e2000c101524 */
[----:B------:R-:W-:Y:S02]  /*15d30*/  ISETP.GT.AND P1, PT, R0, 0x50, P2 ;  /* 0x000000500000780c */ /* 0x000fe40001724270 */
[----:B------:R-:W-:Y:S02]  /*15d40*/  F2FP.BF16.F32.PACK_AB R9, RZ, R9 ;  /* 0x00000009ff09723e */ /* 0x000fe400000010ff */
[----:B------:R-:W-:Y:S01]  /*15d50*/  F2FP.BF16.F32.PACK_AB R8, RZ, R3 ;  /* 0x00000003ff08723e */ /* 0x000fe200000010ff */
[----:B------:R-:W-:Y:S01]  /*15d60*/  FMUL R3, R230, R2 ;  /* 0x00000002e6037220 */ /* 0x000fe20000400000 */
[C---:B------:R-:W-:Y:S01]  /*15d70*/  ISETP.GT.AND P0, PT, R0.reuse, 0x51, P2 ;  /* 0x000000510000780c */ /* 0x040fe20001704270 */
[----:B------:R1:W-:Y:S01]  /*15d80*/  @P4 STG.E.U16 desc[UR36][R4.64+0xa0], R10 ;  /* 0x0000a00a04004986 */ /* 0x0003e2000c101524 */
[----:B------:R-:W-:Y:S02]  /*15d90*/  ISETP.GT.AND P4, PT, R0, 0x58, P3 ;  /* 0x000000580000780c */ /* 0x000fe40001f84270 */
[----:B0-----:R-:W-:-:S02]  /*15da0*/  PRMT R11, R9, 0x7610, R11 ;  /* 0x00007610090b7816 */ /* 0x001fc4000000000b */
[----:B------:R-:W-:Y:S01]  /*15db0*/  F2FP.BF16.F32.PACK_AB R9, RZ, R3 ;  /* 0x00000003ff09723e */ /* 0x000fe200000010ff */
[-C--:B------:R-:W-:Y:S01]  /*15dc0*/  FMUL R3, R228, R2.reuse ;  /* 0x00000002e4037220 */ /* 0x080fe20000400000 */
[----:B------:R-:W-:Y:S01]  /*15dd0*/  PRMT R13, R8, 0x7610, R13 ;  /* 0x00007610080d7816 */ /* 0x000fe2000000000d */
[----:B------:R-:W-:Y:S01]  /*15de0*/  FMUL R8, R229, R2 ;  /* 0x00000002e5087220 */ /* 0x000fe20000400000 */
[----:B------:R-:W-:Y:S01]  /*15df0*/  @P5 STG.E.U16 desc[UR36][R4.64+0xa2], R12 ;  /* 0x0000a20c04005986 */ /* 0x000fe2000c101524 */
[----:B------:R-:W-:Y:S02]  /*15e00*/  ISETP.GT.AND P5, PT, R0, 0x59, P3 ;  /* 0x000000590000780c */ /* 0x000fe40001fa4270 */
[----:B------:R-:W-:Y:S01]  /*15e10*/  F2FP.BF16.F32.PACK_AB R3, RZ, R3 ;  /* 0x00000003ff03723e */ /* 0x000fe200000010ff */
[----:B------:R0:W-:Y:S01]  /*15e20*/  @P1 STG.E.U16 desc[UR36][R6.64+0xa0], R11 ;  /* 0x0000a00b06001986 */ /* 0x0001e2000c101524 */
[----:B-1----:R-:W-:Y:S01]  /*15e30*/  F2FP.BF16.F32.PACK_AB R10, RZ, R8 ;  /* 0x00000008ff0a723e */ /* 0x002fe200000010ff */
[----:B------:R-:W-:-:S02]  /*15e40*/  FMUL R8, R227, R2 ;  /* 0x00000002e3087220 */ /* 0x000fc40000400000 */
[----:B------:R-:W-:Y:S01]  /*15e50*/  @P0 STG.E.U16 desc[UR36][R6.64+0xa2], R13 ;  /* 0x0000a20d06000986 */ /* 0x000fe2000c101524 */
[C---:B------:R-:W-:Y:S02]  /*15e60*/  ISETP.GT.AND P0, PT, R0.reuse, 0x58, P2 ;  /* 0x000000580000780c */ /* 0x040fe40001704270 */
[C---:B------:R-:W-:Y:S01]  /*15e70*/  ISETP.GT.AND P1, PT, R0.reuse, 0x59, P2 ;  /* 0x000000590000780c */ /* 0x040fe20001724270 */
[----:B------:R1:W-:Y:S01]  /*15e80*/  @P4 STG.E.U16 desc[UR36][R4.64+0xb0], R9 ;  /* 0x0000b00904004986 */ /* 0x0003e2000c101524 */
[----:B------:R-:W-:Y:S02]  /*15e90*/  ISETP.GT.AND P4, PT, R0, 0x60, P3 ;  /* 0x000000600000780c */ /* 0x000fe40001f84270 */
[----:B0-----:R-:W-:Y:S01]  /*15ea0*/  PRMT R11, R3, 0x7610, R11 ;  /* 0x00007610030b7816 */ /* 0x001fe2000000000b */
[----:B------:R-:W-:Y:S01]  /*15eb0*/  FMUL R3, R226, R2 ;  /* 0x00000002e2037220 */ /* 0x000fe20000400000 */
[----:B------:R-:W-:Y:S01]  /*15ec0*/  F2FP.BF16.F32.PACK_AB R8, RZ, R8 ;  /* 0x00000008ff08723e */ /* 0x000fe200000010ff */
[----:B------:R0:W-:Y:S03]  /*15ed0*/  @P5 STG.E.U16 desc[UR36][R4.64+0xb2], R10 ;  /* 0x0000b20a04005986 */ /* 0x0001e6000c101524 */
[----:B-1----:R-:W-:Y:S01]  /*15ee0*/  F2FP.BF16.F32.PACK_AB R9, RZ, R3 ;  /* 0x00000003ff09723e */ /* 0x002fe200000010ff */
[-C--:B------:R-:W-:Y:S01]  /*15ef0*/  FMUL R3, R225, R2.reuse ;  /* 0x00000002e1037220 */ /* 0x080fe20000400000 */
[----:B------:R-:W-:Y:S01]  /*15f00*/  PRMT R12, R8, 0x7610, R12 ;  /* 0x00007610080c7816 */ /* 0x000fe2000000000c */
[----:B------:R-:W-:Y:S01]  /*15f10*/  FMUL R8, R224, R2 ;  /* 0x00000002e0087220 */ /* 0x000fe20000400000 */
[----:B------:R1:W-:Y:S01]  /*15f20*/  @P0 STG.E.U16 desc[UR36][R6.64+0xb0], R11 ;  /* 0x0000b00b06000986 */ /* 0x0003e2000c101524 */
[----:B0-----:R-:W-:-:S02]  /*15f30*/  PRMT R10, R9, 0x7610, R10 ;  /* 0x00007610090a7816 */ /* 0x001fc4000000000a */
[----:B------:R-:W-:Y:S01]  /*15f40*/  F2FP.BF16.F32.PACK_AB R3, RZ, R3 ;  /* 0x00000003ff03723e */ /* 0x000fe200000010ff */
[----:B------:R0:W-:Y:S01]  /*15f50*/  @P1 STG.E.U16 desc[UR36][R6.64+0xb2], R12 ;  /* 0x0000b20c06001986 */ /* 0x0001e2000c101524 */
[C---:B------:R-:W-:Y:S01]  /*15f60*/  ISETP.GT.AND P5, PT, R0.reuse, 0x61, P3 ;  /* 0x000000610000780c */ /* 0x040fe20001fa4270 */
[-C--:B------:R-:W-:Y:S01]  /*15f70*/  FMUL R9, R223, R2.reuse ;  /* 0x00000002df097220 */ /* 0x080fe20000400000 */
[C---:B------:R-:W-:Y:S01]  /*15f80*/  ISETP.GT.AND P1, PT, R0.reuse, 0x60, P2 ;  /* 0x000000600000780c */ /* 0x040fe20001724270 */
[----:B------:R-:W-:Y:S01]  /*15f90*/  @P4 STG.E.U16 desc[UR36][R4.64+0xc0], R10 ;  /* 0x0000c00a04004986 */ /* 0x000fe2000c101524 */
[----:B------:R-:W-:Y:S02]  /*15fa0*/  ISETP.GT.AND P4, PT, R0, 0x61, P2 ;  /* 0x000000610000780c */ /* 0x000fe40001784270 */
[----:B-1----:R-:W-:Y:S01]  /*15fb0*/  PRMT R11, R3, 0x7610, R11 ;  /* 0x00007610030b7816 */ /* 0x002fe2000000000b */
[----:B------:R-:W-:Y:S01]  /*15fc0*/  FMUL R3, R222, R2 ;  /* 0x00000002de037220 */ /* 0x000fe20000400000 */
[----:B------:R-:W-:-:S02]  /*15fd0*/  F2FP.BF16.F32.PACK_AB R8, RZ, R8 ;  /* 0x00000008ff08723e */ /* 0x000fc400000010ff */
[----:B------:R-:W-:Y:S02]  /*15fe0*/  F2FP.BF16.F32.PACK_AB R9, RZ, R9 ;  /* 0x00000009ff09723e */ /* 0x000fe400000010ff */
[----:B0-----:R-:W-:Y:S02]  /*15ff0*/  PRMT R12, R8, 0x7610, R12 ;  /* 0x00007610080c7816 */ /* 0x001fe4000000000c */
[----:B------:R-:W-:Y:S01]  /*16000*/  F2FP.BF16.F32.PACK_AB R8, RZ, R3 ;  /* 0x00000003ff08723e */ /* 0x000fe200000010ff */
[-C--:B------:R-:W-:Y:S01]  /*16010*/  FMUL R3, R221, R2.reuse ;  /* 0x00000002dd037220 */ /* 0x080fe20000400000 */
[----:B------:R-:W-:Y:S01]  /*16020*/  PRMT R13, R9, 0x7610, R13 ;  /* 0x00007610090d7816 */ /* 0x000fe2000000000d */
[----:B------:R0:W-:Y:S01]  /*16030*/  @P5 STG.E.U16 desc[UR36][R4.64+0xc2], R11 ;  /* 0x0000c20b04005986 */ /* 0x0001e2000c101524 */
[----:B------:R-:W-:Y:S02]  /*16040*/  ISETP.GT.AND P0, PT, R0, 0x68, P3 ;  /* 0x000000680000780c */ /* 0x000fe40001f04270 */
[----:B------:R-:W-:Y:S01]  /*16050*/  F2FP.BF16.F32.PACK_AB R9, RZ, R3 ;  /* 0x00000003ff09723e */ /* 0x000fe200000010ff */
[----:B------:R1:W-:Y:S01]  /*16060*/  @P1 STG.E.U16 desc[UR36][R6.64+0xc0], R12 ;  /* 0x0000c00c06001986 */ /* 0x0003e2000c101524 */
[----:B------:R-:W-:-:S03]  /*16070*/  FMUL R3, R219, R2 ;  /* 0x00000002db037220 */ /* 0x000fc60000400000 */
[----:B------:R-:W-:Y:S01]  /*16080*/  @P4 STG.E.U16 desc[UR36][R6.64+0xc2], R13 ;  /* 0x0000c20d06004986 */ /* 0x000fe2000c101524 */
[----:B------:R-:W-:Y:S02]  /*16090*/  ISETP.GT.AND P4, PT, R0, 0x69, P3 ;  /* 0x000000690000780c */ /* 0x000fe40001f84270 */
[----:B------:R-:W-:Y:S01]  /*160a0*/  PRMT R14, R8, 0x7610, R14 ;  /* 0x00007610080e7816 */ /* 0x000fe2000000000e */
[-C--:B------:R-:W-:Y:S01]  /*160b0*/  FMUL R8, R220, R2.reuse ;  /* 0x00000002dc087220 */ /* 0x080fe20000400000 */
[----:B------:R-:W-:Y:S02]  /*160c0*/  F2FP.BF16.F32.PACK_AB R3, RZ, R3 ;  /* 0x00000003ff03723e */ /* 0x000fe400000010ff */
[----:B------:R-:W-:Y:S01]  /*160d0*/  ISETP.GT.AND P1, PT, R0, 0x68, P2 ;  /* 0x000000680000780c */ /* 0x000fe20001724270 */
[----:B------:R-:W-:Y:S01]  /*160e0*/  @P0 STG.E.U16 desc[UR36][R4.64+0xd0], R14 ;  /* 0x0000d00e04000986 */ /* 0x000fe2000c101524 */
[----:B0-----:R-:W-:Y:S01]  /*160f0*/  PRMT R11, R3, 0x7610, R11 ;  /* 0x00007610030b7816 */ /* 0x001fe2000000000b */
[----:B------:R-:W-:Y:S01]  /*16100*/  FMUL R3, R217, R2 ;  /* 0x00000002d9037220 */ /* 0x000fe20000400000 */
[----:B------:R-:W-:Y:S01]  /*16110*/  F2FP.BF16.F32.PACK_AB R10, RZ, R8 ;  /* 0x00000008ff0a723e */ /* 0x000fe200000010ff */
[----:B------:R-:W-:Y:S01]  /*16120*/  FMUL R8, R218, R2 ;  /* 0x00000002da087220 */ /* 0x000fe20000400000 */
[C---:B------:R-:W-:Y:S01]  /*16130*/  ISETP.GT.AND P0, PT, R0.reuse, 0x69, P2 ;  /* 0x000000690000780c */ /* 0x040fe20001704270 */
[----:B------:R0:W-:Y:S01]  /*16140*/  @P4 STG.E.U16 desc[UR36][R4.64+0xd2], R9 ;  /* 0x0000d20904004986 */ /* 0x0001e2000c101524 */
[----:B------:R-:W-:-:S02]  /*16150*/  ISETP.GT.AND P5, PT, R0, 0x70, P3 ;  /* 0x000000700000780c */ /* 0x000fc40001fa4270 */
[----:B------:R-:W-:-:S04]  /*16160*/  F2FP.BF16.F32.PACK_AB R8, RZ, R8 ;  /* 0x00000008ff08723e */ /* 0x000fc800000010ff */
[----:B-1----:R-:W-:Y:S02]  /*16170*/  PRMT R12, R8, 0x7610, R12 ;  /* 0x00007610080c7816 */ /* 0x002fe4000000000c */
[----:B0-----:R-:W-:Y:S01]  /*16180*/  F2FP.BF16.F32.PACK_AB R9, RZ, R3 ;  /* 0x00000003ff09723e */ /* 0x001fe200000010ff */
[-C--:B------:R-:W-:Y:S01]  /*16190*/  FMUL R3, R216, R2.reuse ;  /* 0x00000002d8037220 */ /* 0x080fe20000400000 */
[----:B------:R-:W-:Y:S01]  /*161a0*/  FMUL R8, R215, R2 ;  /* 0x00000002d7087220 */ /* 0x000fe20000400000 */
[----:B------:R0:W-:Y:S03]  /*161b0*/  @P1 STG.E.U16 desc[UR36][R6.64+0xd0], R10 ;  /* 0x0000d00a06001986 */ /* 0x0001e6000c101524 */
[----:B------:R-:W-:Y:S01]  /*161c0*/  F2FP.BF16.F32.PACK_AB R3, RZ, R3 ;  /* 0x00000003ff03723e */ /* 0x000fe200000010ff */
[----:B------:R1:W-:Y:S01]  /*161d0*/  @P0 STG.E.U16 desc[UR36][R6.64+0xd2], R11 ;  /* 0x0000d20b06000986 */ /* 0x0003e2000c101524 */
[----:B------:R-:W-:-:S02]  /*161e0*/  ISETP.GT.AND P1, PT, R0, 0x70, P2 ;  /* 0x000000700000780c */ /* 0x000fc40001724270 */
[----:B------:R-:W-:Y:S01]  /*161f0*/  F2FP.BF16.F32.PACK_AB R8, RZ, R8 ;  /* 0x00000008ff08723e */ /* 0x000fe200000010ff */
[----:B------:R2:W-:Y:S01]  /*16200*/  @P5 STG.E.U16 desc[UR36][R4.64+0xe0], R12 ;  /* 0x0000e00c04005986 */ /* 0x0005e2000c101524 */
[----:B0-----:R-:W-:Y:S01]  /*16210*/  PRMT R10, R9, 0x7610, R10 ;  /* 0x00007610090a7816 */ /* 0x001fe2000000000a */
[-C--:B------:R-:W-:Y:S01]  /*16220*/  FMUL R9, R214, R2.reuse ;  /* 0x00000002d6097220 */ /* 0x080fe20000400000 */
[----:B-1----:R-:W-:Y:S01]  /*16230*/  PRMT R11, R3, 0x7610, R11 ;  /* 0x00007610030b7816 */ /* 0x002fe2000000000b */
[----:B------:R-:W-:-:S03]  /*16240*/  FMUL R3, R213, R2 ;  /* 0x00000002d5037220 */ /* 0x000fc60000400000 */
[----:B------:R-:W-:Y:S02]  /*16250*/  F2FP.BF16.F32.PACK_AB R9, RZ, R9 ;  /* 0x00000009ff09723e */ /* 0x000fe400000010ff */
[----:B--2---:R-:W-:Y:S02]  /*16260*/  PRMT R12, R8, 0x7610, R12 ;  /* 0x00007610080c7816 */ /* 0x004fe4000000000c */
[----:B------:R-:W-:Y:S01]  /*16270*/  F2FP.BF16.F32.PACK_AB R8, RZ, R3 ;  /* 0x00000003ff08723e */ /* 0x000fe200000010ff */
[----:B------:R-:W-:Y:S01]  /*16280*/  FMUL R3, R212, R2 ;  /* 0x00000002d4037220 */ /* 0x000fe20000400000 */
[C---:B------:R-:W-:Y:S02]  /*16290*/  ISETP.GT.AND P4, PT, R0.reuse, 0x71, P2 ;  /* 0x000000710000780c */ /* 0x040fe40001784270 */
[----:B------:R-:W-:Y:S01]  /*162a0*/  ISETP.GT.AND P5, PT, R0, 0x78, P3 ;  /* 0x000000780000780c */ /* 0x000fe20001fa4270 */
[----:B------:R0:W-:Y:S01]  /*162b0*/  @P6 STG.E.U16 desc[UR36][R4.64+0xe2], R10 ;  /* 0x0000e20a04006986 */ /* 0x0001e2000c101524 */
[----:B------:R-:W-:-:S02]  /*162c0*/  PRMT R13, R9, 0x7610, R13 ;  /* 0x00007610090d7816 */ /* 0x000fc4000000000d */
[----:B------:R-:W-:Y:S01]  /*162d0*/  F2FP.BF16.F32.PACK_AB R9, RZ, R3 ;  /* 0x00000003ff09723e */ /* 0x000fe200000010ff */
[----:B------:R1:W-:Y:S01]  /*162e0*/  @P1 STG.E.U16 desc[UR36][R6.64+0xe0], R11 ;  /* 0x0000e00b06001986 */ /* 0x0003e2000c101524 */
[----:B------:R-:W-:Y:S01]  /*162f0*/  ISETP.GT.AND P0, PT, R0, 0x79, P3 ;  /* 0x000000790000780c */ /* 0x000fe20001f04270 */
[-C--:B------:R-:W-:Y:S01]  /*16300*/  FMUL R3, R210, R2.reuse ;  /* 0x00000002d2037220 */ /* 0x080fe20000400000 */
[----:B------:R-:W-:Y:S02]  /*16310*/  ISETP.GT.AND P1, PT, R0, 0x78, P2 ;  /* 0x000000780000780c */ /* 0x000fe40001724270 */
[----:B------:R-:W-:Y:S01]  /*16320*/  PRMT R14, R8, 0x7610, R14 ;  /* 0x00007610080e7816 */ /* 0x000fe2000000000e */
[----:B------:R-:W-:Y:S01]  /*16330*/  FMUL R8, R211, R2 ;  /* 0x00000002d3087220 */ /* 0x000fe20000400000 */
[----:B------:R-:W-:Y:S01]  /*16340*/  F2FP.BF16.F32.PACK_AB R3, RZ, R3 ;  /* 0x00000003ff03723e */ /* 0x000fe200000010ff */
[----:B------:R2:W-:Y:S01]  /*16350*/  @P4 STG.E.U16 desc[UR36][R6.64+0xe2], R12 ;  /* 0x0000e20c06004986 */ /* 0x0005e2000c101524 */
[----:B------:R-:W-:-:S02]  /*16360*/  ISETP.GT.AND P4, PT, R0, 0x79, P2 ;  /* 0x000000790000780c */ /* 0x000fc40001784270 */
[----:B0-----:R-:W-:Y:S01]  /*16370*/  F2FP.BF16.F32.PACK_AB R10, RZ, R8 ;  /* 0x00000008ff0a723e */ /* 0x001fe200000010ff */
[----:B------:R-:W-:Y:S01]  /*16380*/  @P5 STG.E.U16 desc[UR36][R4.64+0xf0], R13 ;  /* 0x0000f00d04005986 */ /* 0x000fe2000c101524 */
[----:B-1----:R-:W-:Y:S01]  /*16390*/  PRMT R11, R3, 0x7610, R11 ;  /* 0x00007610030b7816 */ /* 0x002fe2000000000b */
[-C--:B------:R-:W-:Y:S01]  /*163a0*/  FMUL R3, R208, R2.reuse ;  /* 0x00000002d0037220 */ /* 0x080fe20000400000 */
[----:B------:R-:W-:Y:S01]  /*163b0*/  FMUL R8, R209, R2 ;  /* 0x00000002d1087220 */ /* 0x000fe20000400000 */
[C---:B------:R-:W-:Y:S01]  /*163c0*/  ISETP.GT.AND P5, PT, R0.reuse, 0x80, P3 ;  /* 0x000000800000780c */ /* 0x040fe20001fa4270 */
[----:B------:R-:W-:Y:S01]  /*163d0*/  @P0 STG.E.U16 desc[UR36][R4.64+0xf2], R14 ;  /* 0x0000f20e04000986 */ /* 0x000fe2000c101524 */
[----:B------:R-:W-:-:S03]  /*163e0*/  ISETP.GT.AND P6, PT, R0, 0x81, P3 ;  /* 0x000000810000780c */ /* 0x000fc60001fc4270 */
[----:B------:R0:W-:Y:S01]  /*163f0*/  @P1 STG.E.U16 desc[UR36][R6.64+0xf0], R9 ;  /* 0x0000f00906001986 */ /* 0x0001e2000c101524 */
[----:B------:R-:W-:-:S04]  /*16400*/  F2FP.BF16.F32.PACK_AB R8, RZ, R8 ;  /* 0x00000008ff08723e */ /* 0x000fc800000010ff */
[----:B--2---:R-:W-:Y:S01]  /*16410*/  PRMT R12, R8, 0x7610, R12 ;  /* 0x00007610080c7816 */ /* 0x004fe2000000000c */
[-C--:B------:R-:W-:Y:S01]  /*16420*/  FMUL R8, R206, R2.reuse ;  /* 0x00000002ce087220 */ /* 0x080fe20000400000 */
[----:B0-----:R-:W-:Y:S01]  /*16430*/  F2FP.BF16.F32.PACK_AB R9, RZ, R3 ;  /* 0x00000003ff09723e */ /* 0x001fe200000010ff */
[----:B------:R-:W-:Y:S01]  /*16440*/  FMUL R3, R207, R2 ;  /* 0x00000002cf037220 */ /* 0x000fe20000400000 */
[----:B------:R0:W-:Y:S01]  /*16450*/  @P4 STG.E.U16 desc[UR36][R6.64+0xf2], R10 ;  /* 0x0000f20a06004986 */ /* 0x0001e2000c101524 */
[----:B------:R-:W-:-:S03]  /*16460*/  ISETP.GT.AND P0, PT, R0, 0x80, P2 ;  /* 0x000000800000780c */ /* 0x000fc60001704270 */
[----:B------:R-:W-:Y:S01]  /*16470*/  F2FP.BF16.F32.PACK_AB R3, RZ, R3 ;  /* 0x00000003ff03723e */ /* 0x000fe200000010ff */
[----:B------:R1:W-:Y:S01]  /*16480*/  @P5 STG.E.U16 desc[UR36][R4.64+0x100], R11 ;  /* 0x0001000b04005986 */ /* 0x0003e2000c101524 */
[----:B------:R-:W-:Y:S02]  /*16490*/  ISETP.GT.AND P1, PT, R0, 0x81, P2 ;  /* 0x000000810000780c */ /* 0x000fe40001724270 */
[----:B------:R-:W-:Y:S01]  /*164a0*/  F2FP.BF16.F32.PACK_AB R8, RZ, R8 ;  /* 0x00000008ff08723e */ /* 0x000fe200000010ff */
[----:B------:R2:W-:Y:S01]  /*164b0*/  @P6 STG.E.U16 desc[UR36][R4.64+0x102], R12 ;  /* 0x0001020c04006986 */ /* 0x0005e2000c101524 */
[----:B0-----:R-:W-:Y:S01]  /*164c0*/  PRMT R10, R9, 0x7610, R10 ;  /* 0x00007610090a7816 */ /* 0x001fe2000000000a */
[-C--:B------:R-:W-:Y:S01]  /*164d0*/  FMUL R9, R205, R2.reuse ;  /* 0x00000002cd097220 */ /* 0x080fe20000400000 */
[----:B-1----:R-:W-:Y:S01]  /*164e0*/  PRMT R11, R3, 0x7610, R11 ;  /* 0x00007610030b7816 */ /* 0x002fe2000000000b */
[----:B------:R-:W-:Y:S01]  /*164f0*/  FMUL R3, R204, R2 ;  /* 0x00000002cc037220 */ /* 0x000fe20000400000 */
[----:B------:R-:W-:-:S02]  /*16500*/  ISETP.GT.AND P4, PT, R0, 0x88, P3 ;  /* 0x000000880000780c */ /* 0x000fc40001f84270 */
[----:B--2---:R-:W-:Y:S02]  /*16510*/  PRMT R12, R8, 0x7610, R12 ;  /* 0x00007610080c7816 */ /* 0x004fe4000000000c */
[----:B------:R-:W-:Y:S01]  /*16520*/  F2FP.BF16.F32.PACK_AB R8, RZ, R3 ;  /* 0x00000003ff08723e */ /* 0x000fe200000010ff */
[-C--:B------:R-:W-:Y:S01]  /*16530*/  FMUL R3, R203, R2.reuse ;  /* 0x00000002cb037220 */ /* 0x080fe20000400000 */
[----:B------:R-:W-:Y:S02]  /*16540*/  F2FP.BF16.F32.PACK_AB R9, RZ, R9 ;  /* 0x00000009ff09723e */ /* 0x000fe400000010ff */
[C---:B------:R-:W-:Y:S01]  /*16550*/  ISETP.GT.AND P5, PT, R0.reuse, 0x89, P3 ;  /* 0x000000890000780c */ /* 0x040fe20001fa4270 */
[----:B------:R0:W-:Y:S01]  /*16560*/  @P0 STG.E.U16 desc[UR36][R6.64+0x100], R10 ;  /* 0x0001000a06000986 */ /* 0x0001e2000c101524 */
[----:B------:R-:W-:Y:S02]  /*16570*/  PRMT R13, R9, 0x7610, R13 ;  /* 0x00007610090d7816 */ /* 0x000fe4000000000d */
[----:B------:R-:W-:Y:S01]  /*16580*/  F2FP.BF16.F32.PACK_AB R9, RZ, R3 ;  /* 0x00000003ff09723e */ /* 0x000fe200000010ff */
[----:B------:R1:W-:Y:S01]  /*16590*/  @P1 STG.E.U16 desc[UR36][R6.64+0x102], R11 ;  /* 0x0001020b06001986 */ /* 0x0003e2000c101524 */
[C---:B------:R-:W-:Y:S01]  /*165a0*/  ISETP.GT.AND P0, PT, R0.reuse, 0x88, P2 ;  /* 0x000000880000780c */ /* 0x040fe20001704270 */
[----:B------:R-:W-:Y:S01]  /*165b0*/  FMUL R3, R201, R2 ;  /* 0x00000002c9037220 */ /* 0x000fe20000400000 */
[----:B------:R-:W-:-:S02]  /*165c0*/  ISETP.GT.AND P1, PT, R0, 0x89, P2 ;  /* 0x000000890000780c */ /* 0x000fc40001724270 */
[----:B------:R-:W-:Y:S01]  /*165d0*/  PRMT R14, R8, 0x7610, R14 ;  /* 0x00007610080e7816 */ /* 0x000fe2000000000e */
[----:B------:R-:W-:Y:S01]  /*165e0*/  FMUL R8, R202, R2 ;  /* 0x00000002ca087220 */ /* 0x000fe20000400000 */
[----:B------:R-:W-:Y:S01]  /*165f0*/  F2FP.BF16.F32.PACK_AB R3, RZ, R3 ;  /* 0x00000003ff03723e */ /* 0x000fe200000010ff */
[----:B------:R2:W-:Y:S01]  /*16600*/  @P4 STG.E.U16 desc[UR36][R4.64+0x110], R12 ;  /* 0x0001100c04004986 */ /* 0x0005e2000c101524 */
[----:B------:R-:W-:Y:S02]  /*16610*/  ISETP.GT.AND P4, PT, R0, 0x90, P3 ;  /* 0x000000900000780c */ /* 0x000fe40001f84270 */
        /* <DEDUP_REMOVED lines=9> */
[----:B------:R-:W-:Y:S02]  /*166b0*/  F2FP.BF16.F32.PACK_AB R8, RZ, R8 ;  /* 0x00000008ff08723e */ /* 0x000fe400000010ff */
[----:B------:R-:W-:Y:S01]  /*166c0*/  ISETP.GT.AND P1, PT, R0, 0x91, P2 ;  /* 0x000000910000780c */ /* 0x000fe20001724270 */
[----:B------:R1:W-:Y:S01]  /*166d0*/  @P4 STG.E.U16 desc[UR36][R4.64+0x120], R10 ;  /* 0x0001200a04004986 */ /* 0x0003e2000c101524 */
[----:B--2---:R-:W-:Y:S01]  /*166e0*/  PRMT R12, R8, 0x7610, R12 ;  /* 0x00007610080c7816 */ /* 0x004fe2000000000c */
[-C--:B------:R-:W-:Y:S01]  /*166f0*/  FMUL R8, R197, R2.reuse ;  /* 0x00000002c5087220 */ /* 0x080fe20000400000 */
[----:B0-----:R-:W-:Y:S01]  /*16700*/  F2FP.BF16.F32.PACK_AB R9, RZ, R3 ;  /* 0x00000003ff09723e */ /* 0x001fe200000010ff */
[----:B------:R-:W-:Y:S01]  /*16710*/  FMUL R3, R198, R2 ;  /* 0x00000002c6037220 */ /* 0x000fe20000400000 */
[----:B------:R-:W-:Y:S01]  /*16720*/  ISETP.GT.AND P4, PT, R0, 0x98, P3 ;  /* 0x000000980000780c */ /* 0x000fe20001f84270 */
[----:B------:R0:W-:Y:S03]  /*16730*/  @P5 STG.E.U16 desc[UR36][R4.64+0x122], R11 ;  /* 0x0001220b04005986 */ /* 0x0001e6000c101524 */
[----:B------:R-:W-:-:S02]  /*16740*/  F2FP.BF16.F32.PACK_AB R3, RZ, R3 ;  /* 0x00000003ff03723e */ /* 0x000fc400000010ff */
[----:B-1----:R-:W-:Y:S01]  /*16750*/  PRMT R10, R9, 0x7610, R10 ;  /* 0x00007610090a7816 */ /* 0x002fe2000000000a */
[----:B------:R-:W-:Y:S01]  /*16760*/  FMUL R9, R196, R2 ;  /* 0x00000002c4097220 */ /* 0x000fe20000400000 */
[----:B------:R-:W-:Y:S01]  /*16770*/  F2FP.BF16.F32.PACK_AB R8, RZ, R8 ;  /* 0x00000008ff08723e */ /* 0x000fe200000010ff */
[----:B------:R1:W-:Y:S01]  /*16780*/  @P0 STG.E.U16 desc[UR36][R6.64+0x120], R12 ;  /* 0x0001200c06000986 */ /* 0x0003e2000c101524 */
[----:B0-----:R-:W-:Y:S01]  /*16790*/  PRMT R11, R3, 0x7610, R11 ;  /* 0x00007610030b7816 */ /* 0x001fe2000000000b */
[----:B------:R-:W-:Y:S01]  /*167a0*/  FMUL R3, R195, R2 ;  /* 0x00000002c3037220 */ /* 0x000fe20000400000 */
[C---:B------:R-:W-:Y:S01]  /*167b0*/  ISETP.GT.AND P5, PT, R0.reuse, 0x99, P3 ;  /* 0x000000990000780c */ /* 0x040fe20001fa4270 */
[----:B------:R0:W-:Y:S01]  /*167c0*/  @P1 STG.E.U16 desc[UR36][R6.64+0x122], R10 ;  /* 0x0001220a06001986 */ /* 0x0001e2000c101524 */
[----:B------:R-:W-:Y:S02]  /*167d0*/  ISETP.GT.AND P1, PT, R0, 0x98, P2 ;  /* 0x000000980000780c */ /* 0x000fe40001724270 */
[----:B------:R-:W-:-:S02]  /*167e0*/  F2FP.BF16.F32.PACK_AB R9, RZ, R9 ;  /* 0x00000009ff09723e */ /* 0x000fc400000010ff */
[----:B-1----:R-:W-:Y:S02]  /*167f0*/  PRMT R12, R8, 0x7610, R12 ;  /* 0x00007610080c7816 */ /* 0x002fe4000000000c */
[----:B------:R-:W-:Y:S01]  /*16800*/  F2FP.BF16.F32.PACK_AB R8, RZ, R3 ;  /* 0x00000003ff08723e */ /* 0x000fe200000010ff */
[-C--:B------:R-:W-:Y:S01]  /*16810*/  FMUL R3, R194, R2.reuse ;  /* 0x00000002c2037220 */ /* 0x080fe20000400000 */
[C---:B------:R-:W-:Y:S01]  /*16820*/  ISETP.GT.AND P0, PT, R0.reuse, 0x99, P2 ;  /* 0x000000990000780c */ /* 0x040fe20001704270 */
[----:B------:R1:W-:Y:S01]  /*16830*/  @P4 STG.E.U16 desc[UR36][R4.64+0x130], R11 ;  /* 0x0001300b04004986 */ /* 0x0003e2000c101524 */
[----:B------:R-:W-:Y:S02]  /*16840*/  ISETP.GT.AND P4, PT, R0, 0xa0, P3 ;  /* 0x000000a00000780c */ /* 0x000fe40001f84270 */
[----:B------:R-:W-:Y:S02]  /*16850*/  PRMT R13, R9, 0x7610, R13 ;  /* 0x00007610090d7816 */ /* 0x000fe4000000000d */
[----:B------:R-:W-:Y:S01]  /*16860*/  F2FP.BF16.F32.PACK_AB R9, RZ, R3 ;  /* 0x00000003ff09723e */ /* 0x000fe200000010ff */
[-C--:B------:R-:W-:Y:S01]  /*16870*/  FMUL R3, R192, R2.reuse ;  /* 0x00000002c0037220 */ /* 0x080fe20000400000 */
[----:B------:R-:W-:Y:S01]  /*16880*/  PRMT R14, R8, 0x7610, R14 ;  /* 0x00007610080e7816 */ /* 0x000fe2000000000e */
[----:B------:R-:W-:Y:S01]  /*16890*/  FMUL R8, R193, R2 ;  /* 0x00000002c1087220 */ /* 0x000fe20000400000 */
[----:B------:R2:W-:Y:S01]  /*168a0*/  @P5 STG.E.U16 desc[UR36][R4.64+0x132], R12 ;  /* 0x0001320c04005986 */ /* 0x0005e2000c101524 */
[----:B------:R-:W-:-:S02]  /*168b0*/  ISETP.GT.AND P5, PT, R0, 0xa1, P3 ;  /* 0x000000a10000780c */ /* 0x000fc40001fa4270 */
[----:B------:R-:W-:Y:S01]  /*168c0*/  F2FP.BF16.F32.PACK_AB R3, RZ, R3 ;  /* 0x00000003ff03723e */ /* 0x000fe200000010ff */
[----:B------:R-:W-:Y:S01]  /*168d0*/  @P1 STG.E.U16 desc[UR36][R6.64+0x130], R13 ;  /* 0x0001300d06001986 */ /* 0x000fe2000c101524 */
[----:B0-----:R-:W-:Y:S01]  /*168e0*/  F2FP.BF16.F32.PACK_AB R10, RZ, R8 ;  /* 0x00000008ff0a723e */ /* 0x001fe200000010ff */
[-C--:B------:R-:W-:Y:S01]  /*168f0*/  FMUL R8, R191, R2.reuse ;  /* 0x00000002bf087220 */ /* 0x080fe20000400000 */
[----:B-1----:R-:W-:Y:S01]  /*16900*/  PRMT R11, R3, 0x7610, R11 ;  /* 0x00007610030b7816 */ /* 0x002fe2000000000b */
[----:B------:R-:W-:Y:S01]  /*16910*/  @P0 STG.E.U16 desc[UR36][R6.64+0x132], R14 ;  /* 0x0001320e06000986 */ /* 0x000fe2000c101524 */
[----:B------:R-:W-:Y:S01]  /*16920*/  ISETP.GT.AND P0, PT, R0, 0xa0, P2 ;  /* 0x000000a00000780c */ /* 0x000fe20001704270 */
[----:B------:R-:W-:Y:S01]  /*16930*/  FMUL R3, R190, R2 ;  /* 0x00000002be037220 */ /* 0x000fe20000400000 */
[C---:B------:R-:W-:Y:S01]  /*16940*/  ISETP.GT.AND P1, PT, R0.reuse, 0xa1, P2 ;  /* 0x000000a10000780c */ /* 0x040fe20001724270 */
[----:B------:R0:W-:Y:S01]  /*16950*/  @P4 STG.E.U16 desc[UR36][R4.64+0x140], R9 ;  /* 0x0001400904004986 */ /* 0x0001e2000c101524 */
[----:B------:R-:W-:-:S02]  /*16960*/  ISETP.GT.AND P4, PT, R0, 0xa8, P3 ;  /* 0x000000a80000780c */ /* 0x000fc40001f84270 */
[----:B------:R-:W-:Y:S01]  /*16970*/  F2FP.BF16.F32.PACK_AB R8, RZ, R8 ;  /* 0x00000008ff08723e */ /* 0x000fe200000010ff */
[----:B------:R1:W-:Y:S03]  /*16980*/  @P5 STG.E.U16 desc[UR36][R4.64+0x142], R10 ;  /* 0x0001420a04005986 */ /* 0x0003e6000c101524 */
[----:B--2---:R-:W-:Y:S02]  /*16990*/  PRMT R12, R8, 0x7610, R12 ;  /* 0x00007610080c7816 */ /* 0x004fe4000000000c */
[----:B0-----:R-:W-:Y:S01]  /*169a0*/  F2FP.BF16.F32.PACK_AB R9, RZ, R3 ;  /* 0x00000003ff09723e */ /* 0x001fe200000010ff */
[-C--:B------:R-:W-:Y:S01]  /*169b0*/  FMUL R3, R189, R2.reuse ;  /* 0x00000002bd037220 */ /* 0x080fe20000400000 */
[-C--:B------:R-:W-:Y:S02]  /*169c0*/  FMUL R8, R188, R2.reuse ;  /* 0x00000002bc087220 */ /* 0x080fe40000400000 */
[----:B-1----:R-:W-:Y:S01]  /*169d0*/  PRMT R10, R9, 0x7610, R10 ;  /* 0x00007610090a7816 */ /* 0x002fe2000000000a */
[----:B------:R0:W-:Y:S01]  /*169e0*/  @P0 STG.E.U16 desc[UR36][R6.64+0x140], R11 ;  /* 0x0001400b06000986 */ /* 0x0001e2000c101524 */
[----:B------:R-:W-:Y:S01]  /*169f0*/  F2FP.BF16.F32.PACK_AB R3, RZ, R3 ;  /* 0x00000003ff03723e */ /* 0x000fe200000010ff */
[----:B------:R-:W-:Y:S01]  /*16a00*/  FMUL R9, R187, R2 ;  /* 0x00000002bb097220 */ /* 0x000fe20000400000 */
[C---:B------:R-:W-:Y:S01]  /*16a10*/  ISETP.GT.AND P5, PT, R0.reuse, 0xa9, P3 ;  /* 0x000000a90000780c */ /* 0x040fe20001fa4270 */
[----:B------:R1:W-:Y:S01]  /*16a20*/  @P1 STG.E.U16 desc[UR36][R6.64+0x142], R12 ;  /* 0x0001420c06001986 */ /* 0x0003e2000c101524 */
[----:B------:R-:W-:-:S03]  /*16a30*/  ISETP.GT.AND P1, PT, R0, 0xa8, P2 ;  /* 0x000000a80000780c */ /* 0x000fc60001724270 */
[----:B------:R-:W-:Y:S01]  /*16a40*/  @P4 STG.E.U16 desc[UR36][R4.64+0x150], R10 ;  /* 0x0001500a04004986 */ /* 0x000fe2000c101524 */
[----:B------:R-:W-:Y:S02]  /*16a50*/  ISETP.GT.AND P4, PT, R0, 0xa9, P2 ;  /* 0x000000a90000780c */ /* 0x000fe40001784270 */
[----:B------:R-:W-:Y:S02]  /*16a60*/  F2FP.BF16.F32.PACK_AB R8, RZ, R8 ;  /* 0x00000008ff08723e */ /* 0x000fe400000010ff */
[----:B0-----:R-:W-:Y:S01]  /*16a70*/  PRMT R11, R3, 0x7610, R11 ;  /* 0x00007610030b7816 */ /* 0x001fe2000000000b */
[-C--:B------:R-:W-:Y:S01]  /*16a80*/  FMUL R3, R186, R2.reuse ;  /* 0x00000002ba037220 */ /* 0x080fe20000400000 */
[----:B------:R-:W-:Y:S02]  /*16a90*/  F2FP.BF16.F32.PACK_AB R9, RZ, R9 ;  /* 0x00000009ff09723e */ /* 0x000fe400000010ff */
[----:B-1----:R-:W-:Y:S02]  /*16aa0*/  PRMT R12, R8, 0x7610, R12 ;  /* 0x00007610080c7816 */ /* 0x002fe4000000000c */
[----:B------:R-:W-:Y:S01]  /*16ab0*/  F2FP.BF16.F32.PACK_AB R8, RZ, R3 ;  /* 0x00000003ff08723e */ /* 0x000fe200000010ff */
[----:B------:R-:W-:Y:S01]  /*16ac0*/  FMUL R3, R185, R2 ;  /* 0x00000002b9037220 */ /* 0x000fe20000400000 */
[----:B------:R-:W-:Y:S01]  /*16ad0*/  PRMT R13, R9, 0x7610, R13 ;  /* 0x00007610090d7816 */ /* 0x000fe2000000000d */
[----:B------:R0:W-:Y:S01]  /*16ae0*/  @P5 STG.E.U16 desc[UR36][R4.64+0x152], R11 ;  /* 0x0001520b04005986 */ /* 0x0001e2000c101524 */
[----:B------:R-:W-:-:S02]  /*16af0*/  ISETP.GT.AND P0, PT, R0, 0xb0, P3 ;  /* 0x000000b00000780c */ /* 0x000fc40001f04270 */
        /* <DEDUP_REMOVED lines=26> */
[----:B------:R-:W-:Y:S02]  /*16ca0*/  ISETP.GT.AND P1, PT, R0, 0xb8, P2 ;  /* 0x000000b80000780c */ /* 0x000fe40001724270 */
[----:B------:R-:W-:Y:S02]  /*16cb0*/  F2FP.BF16.F32.PACK_AB R8, RZ, R8 ;  /* 0x00000008ff08723e */ /* 0x000fe400000010ff */
[----:B0-----:R-:W-:Y:S01]  /*16cc0*/  PRMT R10, R9, 0x7610, R10 ;  /* 0x00007610090a7816 */ /* 0x001fe2000000000a */
[-C--:B------:R-:W-:Y:S01]  /*16cd0*/  FMUL R9, R178, R2.reuse ;  /* 0x00000002b2097220 */ /* 0x080fe20000400000 */
[----:B-1----:R-:W-:Y:S01]  /*16ce0*/  PRMT R11, R3, 0x7610, R11 ;  /* 0x00007610030b7816 */ /* 0x002fe2000000000b */
[----:B------:R-:W-:Y:S01]  /*16cf0*/  FMUL R3, R177, R2 ;  /* 0x00000002b1037220 */ /* 0x000fe20000400000 */
[----:B------:R0:W-:Y:S02]  /*16d00*/  @P5 STG.E.U16 desc[UR36][R4.64+0x170], R12 ;  /* 0x0001700c04005986 */ /* 0x0001e4000c101524 */
[----:B------:R-:W-:-:S02]  /*16d10*/  F2FP.BF16.F32.PACK_AB R9, RZ, R9 ;  /* 0x00000009ff09723e */ /* 0x000fc400000010ff */
[C---:B------:R-:W-:Y:S02]  /*16d20*/  ISETP.GT.AND P4, PT, R0.reuse, 0xb9, P2 ;  /* 0x000000b90000780c */ /* 0x040fe40001784270 */
[----:B------:R-:W-:Y:S02]  /*16d30*/  ISETP.GT.AND P5, PT, R0, 0xc0, P3 ;  /* 0x000000c00000780c */ /* 0x000fe40001fa4270 */
[----:B0-----:R-:W-:Y:S02]  /*16d40*/  PRMT R12, R8, 0x7610, R12 ;  /* 0x00007610080c7816 */ /* 0x001fe4000000000c */
[----:B------:R-:W-:Y:S01]  /*16d50*/  F2FP.BF16.F32.PACK_AB R8, RZ, R3 ;  /* 0x00000003ff08723e */ /* 0x000fe200000010ff */
[----:B------:R-:W-:Y:S01]  /*16d60*/  FMUL R3, R176, R2 ;  /* 0x00000002b0037220 */ /* 0x000fe20000400000 */
[----:B------:R-:W-:Y:S01]  /*16d70*/  PRMT R13, R9, 0x7610, R13 ;  /* 0x00007610090d7816 */ /* 0x000fe2000000000d */
[----:B------:R0:W-:Y:S01]  /*16d80*/  @P6 STG.E.U16 desc[UR36][R4.64+0x172], R10 ;  /* 0x0001720a04006986 */ /* 0x0001e2000c101524 */
[----:B------:R-:W-:-:S02]  /*16d90*/  ISETP.GT.AND P0, PT, R0, 0xc1, P3 ;  /* 0x000000c10000780c */ /* 0x000fc40001f04270 */
[----:B------:R-:W-:Y:S01]  /*16da0*/  F2FP.BF16.F32.PACK_AB R9, RZ, R3 ;  /* 0x00000003ff09723e */ /* 0x000fe200000010ff */
[----:B------:R1:W-:Y:S01]  /*16db0*/  @P1 STG.E.U16 desc[UR36][R6.64+0x170], R11 ;  /* 0x0001700b06001986 */ /* 0x0003e2000c101524 */
[-C--:B------:R-:W-:Y:S01]  /*16dc0*/  FMUL R3, R174, R2.reuse ;  /* 0x00000002ae037220 */ /* 0x080fe20000400000 */
[----:B------:R-:W-:Y:S02]  /*16dd0*/  ISETP.GT.AND P1, PT, R0, 0xc0, P2 ;  /* 0x000000c00000780c */ /* 0x000fe40001724270 */
        /* <DEDUP_REMOVED lines=40> */
[C---:B------:R-:W-:Y:S01]  /*17060*/  ISETP.GT.AND P0, PT, R0.reuse, 0xd0, P2 ;  /* 0x000000d00000780c */ /* 0x040fe20001704270 */
        /* <DEDUP_REMOVED lines=11> */
[----:B------:R-:W-:Y:S01]  /*17120*/  ISETP.GT.AND P5, PT, R0, 0xd9, P3 ;  /* 0x000000d90000780c */ /* 0x000fe20001fa4270 */
[----:B------:R-:W-:Y:S01]  /*17130*/  FMUL R8, R164, R2 ;  /* 0x00000002a4087220 */ /* 0x000fe20000400000 */
[----:B------:R-:W-:Y:S01]  /*17140*/  @P0 STG.E.U16 desc[UR36][R6.64+0x1a0], R14 ;  /* 0x0001a00e06000986 */ /* 0x000fe2000c101524 */
[----:B------:R-:W-:-:S03]  /*17150*/  ISETP.GT.AND P0, PT, R0, 0xd8, P2 ;  /* 0x000000d80000780c */ /* 0x000fc60001704270 */
[----:B------:R0:W-:Y:S01]  /*17160*/  @P1 STG.E.U16 desc[UR36][R6.64+0x1a2], R9 ;  /* 0x0001a20906001986 */ /* 0x0001e2000c101524 */
[----:B------:R-:W-:Y:S02]  /*17170*/  F2FP.BF16.F32.PACK_AB R8, RZ, R8 ;  /* 0x00000008ff08723e */ /* 0x000fe400000010ff */
[----:B------:R-:W-:Y:S02]  /*17180*/  ISETP.GT.AND P1, PT, R0, 0xd9, P2 ;  /* 0x000000d90000780c */ /* 0x000fe40001724270 */
        /* <DEDUP_REMOVED lines=16> */
[----:B------:R1:W-:Y:S01]  /*17290*/  @P1 STG.E.U16 desc[UR36][R6.64+0x1b2], R10 ;  /* 0x0001b20a06001986 */ /* 0x0003e2000c101524 */
[C---:B------:R-:W-:Y:S02]  /*172a0*/  ISETP.GT.AND P1, PT, R0.reuse, 0xe0, P2 ;  /* 0x000000e00000780c */ /* 0x040fe40001724270 */
[----:B------:R-:W-:Y:S02]  /*172b0*/  ISETP.GT.AND P0, PT, R0, 0xe1, P2 ;  /* 0x000000e10000780c */ /* 0x000fe40001704270 */
[----:B0-----:R-:W-:Y:S02]  /*172c0*/  PRMT R12, R8, 0x7610, R12 ;  /* 0x00007610080c7816 */ /* 0x001fe4000000000c */
[----:B------:R-:W-:Y:S01]  /*172d0*/  F2FP.BF16.F32.PACK_AB R8, RZ, R3 ;  /* 0x00000003ff08723e */ /* 0x000fe200000010ff */
[----:B------:R-:W-:Y:S01]  /*172e0*/  FMUL R3, R157, R2 ;  /* 0x000000029d037220 */ /* 0x000fe20000400000 */
[----:B------:R0:W-:Y:S01]  /*172f0*/  @P4 STG.E.U16 desc[UR36][R4.64+0x1c0], R11 ;  /* 0x0001c00b04004986 */ /* 0x0001e2000c101524 */
[----:B-1----:R-:W-:-:S02]  /*17300*/  PRMT R10, R9, 0x7610, R10 ;  /* 0x00007610090a7816 */ /* 0x002fc4000000000a */
[----:B------:R-:W-:Y:S01]  /*17310*/  PRMT R13, R8, 0x7610, R13 ;  /* 0x00007610080d7816 */ /* 0x000fe2000000000d */
[----:B------:R-:W-:Y:S01]  /*17320*/  @P5 STG.E.U16 desc[UR36][R4.64+0x1c2], R12 ;  /* 0x0001c20c04005986 */ /* 0x000fe2000c101524 */
[-C--:B------:R-:W-:Y:S01]  /*17330*/  FMUL R8, R156, R2.reuse ;  /* 0x000000029c087220 */ /* 0x080fe20000400000 */
[C---:B------:R-:W-:Y:S02]  /*17340*/  ISETP.GT.AND P4, PT, R0.reuse, 0xe8, P3 ;  /* 0x000000e80000780c */ /* 0x040fe40001f84270 */
[----:B------:R-:W-:Y:S01]  /*17350*/  F2FP.BF16.F32.PACK_AB R9, RZ, R3 ;  /* 0x00000003ff09723e */ /* 0x000fe200000010ff */
[----:B------:R-:W-:Y:S01]  /*17360*/  FMUL R3, R155, R2 ;  /* 0x000000029b037220 */ /* 0x000fe20000400000 */
[C---:B------:R-:W-:Y:S02]  /*17370*/  ISETP.GT.AND P5, PT, R0.reuse, 0xe9, P3 ;  /* 0x000000e90000780c */ /* 0x040fe40001fa4270 */
[----:B------:R-:W-:Y:S02]  /*17380*/  ISETP.GT.AND P6, PT, R0, 0xe8, P2 ;  /* 0x000000e80000780c */ /* 0x000fe400017c4270 */
[----:B------:R-:W-:Y:S01]  /*17390*/  F2FP.BF16.F32.PACK_AB R8, RZ, R8 ;  /* 0x00000008ff08723e */ /* 0x000fe200000010ff */
[----:B------:R1:W-:Y:S01]  /*173a0*/  @P1 STG.E.U16 desc[UR36][R6.64+0x1c0], R10 ;  /* 0x0001c00a06001986 */ /* 0x0003e2000c101524 */
[----:B------:R-:W-:-:S02]  /*173b0*/  F2FP.BF16.F32.PACK_AB R3, RZ, R3 ;  /* 0x00000003ff03723e */ /* 0x000fc400000010ff */
[C---:B------:R-:W-:Y:S01]  /*173c0*/  ISETP.GT.AND P1, PT, R17.reuse, 0x80, PT ;  /* 0x000000801100780c */ /* 0x040fe20003f24270 */
[----:B------:R2:W-:Y:S01]  /*173d0*/  @P0 STG.E.U16 desc[UR36][R6.64+0x1c2], R13 ;  /* 0x0001c20d06000986 */ /* 0x0005e2000c101524 */
[----:B------:R-:W-:Y:S02]  /*173e0*/  ISETP.GT.AND P0, PT, R17, 0x88, PT ;  /* 0x000000881100780c */ /* 0x000fe40003f04270 */
[----:B0-----:R-:W-:Y:S02]  /*173f0*/  PRMT R11, R8, 0x7610, R11 ;  /* 0x00007610080b7816 */ /* 0x001fe4000000000b */
[----:B------:R-:W-:Y:S02]  /*17400*/  PRMT R17, R3, 0x7610, R17 ;  /* 0x0000761003117816 */ /* 0x000fe40000000011 */
[----:B-1----:R-:W-:Y:S01]  /*17410*/  PRMT R10, R9, 0x7610, R10 ;  /* 0x00007610090a7816 */ /* 0x002fe2000000000a */
[----:B------:R-:W-:-:S04]  /*17420*/  FMUL R3, R154, R2 ;  /* 0x000000029a037220 */ /* 0x000fc80000400000 */
[----:B------:R-:W-:Y:S01]  /*17430*/  @P4 STG.E.U16 desc[UR36][R4.64+0x1d0], R10 ;  /* 0x0001d00a04004986 */ /* 0x000fe2000c101524 */
[----:B------:R-:W-:-:S03]  /*17440*/  ISETP.GT.AND P4, PT, R0, 0xe9, P2 ;  /* 0x000000e90000780c */ /* 0x000fc60001784270 */
[----:B------:R0:W-:Y:S01]  /*17450*/  @P5 STG.E.U16 desc[UR36][R4.64+0x1d2], R11 ;  /* 0x0001d20b04005986 */ /* 0x0001e2000c101524 */
[----:B------:R-:W-:-:S03]  /*17460*/  ISETP.GT.AND P5, PT, R0, 0xf0, P3 ;  /* 0x000000f00000780c */ /* 0x000fc60001fa4270 */
[----:B------:R-:W-:Y:S01]  /*17470*/  @P6 STG.E.U16 desc[UR36][R6.64+0x1d0], R17 ;  /* 0x0001d01106006986 */ /* 0x000fe2000c101524 */
[----:B------:R-:W-:Y:S01]  /*17480*/  ISETP.GT.AND P6, PT, R0, 0xf1, P3 ;  /* 0x000000f10000780c */ /* 0x000fe20001fc4270 */
[-C--:B------:R-:W-:Y:S01]  /*17490*/  FMUL R8, R153, R2.reuse ;  /* 0x0000000299087220 */ /* 0x080fe20000400000 */
[----:B------:R-:W-:Y:S01]  /*174a0*/  FMUL R9, R152, R2 ;  /* 0x0000000298097220 */ /* 0x000fe20000400000 */
[----:B--2---:R-:W-:-:S03]  /*174b0*/  F2FP.BF16.F32.PACK_AB R13, RZ, R3 ;  /* 0x00000003ff0d723e */ /* 0x004fc600000010ff */
[----:B------:R-:W-:Y:S02]  /*174c0*/  F2FP.BF16.F32.PACK_AB R14, RZ, R8 ;  /* 0x00000008ff0e723e */ /* 0x000fe400000010ff */
[----:B------:R-:W-:Y:S01]  /*174d0*/  F2FP.BF16.F32.PACK_AB R15, RZ, R9 ;  /* 0x00000009ff0f723e */ /* 0x000fe200000010ff */
[----:B------:R-:W-:Y:S01]  /*174e0*/  @P4 STG.E.U16 desc[UR36][R6.64+0x1d2], R13 ;  /* 0x0001d20d06004986 */ /* 0x000fe2000c101524 */
[----:B------:R-:W-:-:S03]  /*174f0*/  ISETP.GT.AND P4, PT, R0, 0xf1, P2 ;  /* 0x000000f10000780c */ /* 0x000fc60001784270 */
[----:B------:R-:W-:Y:S04]  /*17500*/  @P5 STG.E.U16 desc[UR36][R4.64+0x1e0], R14 ;  /* 0x0001e00e04005986 */ /* 0x000fe8000c101524 */
[----:B------:R-:W-:Y:S01]  /*17510*/  @P6 STG.E.U16 desc[UR36][R4.64+0x1e2], R15 ;  /* 0x0001e20f04006986 */ /* 0x000fe2000c101524 */
[----:B------:R-:W-:Y:S01]  /*17520*/  ISETP.GT.AND P6, PT, R0, 0xf0, P2 ;  /* 0x000000f00000780c */ /* 0x000fe200017c4270 */
[-C--:B0-----:R-:W-:Y:S01]  /*17530*/  FMUL R11, R23, R2.reuse ;  /* 0x00000002170b7220 */ /* 0x081fe20000400000 */
[----:B------:R-:W-:-:S04]  /*17540*/  FMUL R12, R22, R2 ;  /* 0x00000002160c7220 */ /* 0x000fc80000400000 */
[----:B------:R-:W-:Y:S02]  /*17550*/  F2FP.BF16.F32.PACK_AB R11, RZ, R11 ;  /* 0x0000000bff0b723e */ /* 0x000fe400000010ff */
[----:B------:R-:W-:Y:S02]  /*17560*/  F2FP.BF16.F32.PACK_AB R12, RZ, R12 ;  /* 0x0000000cff0c723e */ /* 0x000fe400000010ff */
[C---:B------:R-:W-:Y:S02]  /*17570*/  ISETP.GT.AND P5, PT, R0.reuse, 0xf8, P3 ;  /* 0x000000f80000780c */ /* 0x040fe40001fa4270 */
[----:B------:R-:W-:Y:S01]  /*17580*/  ISETP.GT.AND P3, PT, R0, 0xf9, P3 ;  /* 0x000000f90000780c */ /* 0x000fe20001f64270 */
[----:B------:R-:W-:Y:S01]  /*17590*/  @P6 STG.E.U16 desc[UR36][R6.64+0x1e0], R11 ;  /* 0x0001e00b06006986 */ /* 0x000fe2000c101524 */
[----:B------:R-:W-:-:S03]  /*175a0*/  FMUL R10, R21, R2 ;  /* 0x00000002150a7220 */ /* 0x000fc60000400000 */
[----:B------:R0:W-:Y:S01]  /*175b0*/  @P4 STG.E.U16 desc[UR36][R6.64+0x1e2], R12 ;  /* 0x0001e20c06004986 */ /* 0x0001e2000c101524 */
[----:B------:R-:W-:Y:S01]  /*175c0*/  ISETP.GT.AND P4, PT, R0, 0xf8, P2 ;  /* 0x000000f80000780c */ /* 0x000fe20001784270 */
[-C--:B------:R-:W-:Y:S01]  /*175d0*/  FMUL R9, R20, R2.reuse ;  /* 0x0000000214097220 */ /* 0x080fe20000400000 */
[-C--:B------:R-:W-:Y:S01]  /*175e0*/  FMUL R8, R18, R2.reuse ;  /* 0x0000000212087220 */ /* 0x080fe20000400000 */
[----:B------:R-:W-:Y:S01]  /*175f0*/  FMUL R3, R19, R2 ;  /* 0x0000000213037220 */ /* 0x000fe20000400000 */
[----:B------:R-:W-:Y:S02]  /*17600*/  F2FP.BF16.F32.PACK_AB R10, RZ, R10 ;  /* 0x0000000aff0a723e */ /* 0x000fe400000010ff */
[----:B------:R-:W-:Y:S02]  /*17610*/  ISETP.GT.AND P2, PT, R0, 0xf9, P2 ;  /* 0x000000f90000780c */ /* 0x000fe40001744270 */
[----:B------:R-:W-:Y:S02]  /*17620*/  F2FP.BF16.F32.PACK_AB R9, RZ, R9 ;  /* 0x00000009ff09723e */ /* 0x000fe400000010ff */
[----:B------:R-:W-:-:S02]  /*17630*/  F2FP.BF16.F32.PACK_AB R8, RZ, R8 ;  /* 0x00000008ff08723e */ /* 0x000fc400000010ff */
[----:B------:R-:W-:Y:S01]  /*17640*/  F2FP.BF16.F32.PACK_AB R3, RZ, R3 ;  /* 0x00000003ff03723e */ /* 0x000fe200000010ff */
[----:B------:R-:W-:Y:S01]  /*17650*/  @P5 STG.E.U16 desc[UR36][R4.64+0x1f0], R10 ;  /* 0x0001f00a04005986 */ /* 0x000fe2000c101524 */
[----:B0-----:R-:W-:Y:S01]  /*17660*/  PRMT R12, R8, 0x7610, R12 ;  /* 0x00007610080c7816 */ /* 0x001fe2000000000c */
[----:B------:R-:W-:Y:S01]  /*17670*/  @P4 IMAD.MOV.U32 R8, RZ, RZ, R6 ;  /* 0x000000ffff084224 */ /* 0x000fe200078e0006 */
[----:B------:R-:W-:Y:S01]  /*17680*/  PRMT R11, R3, 0x7610, R11 ;  /* 0x00007610030b7816 */ /* 0x000fe2000000000b */
[----:B------:R0:W-:Y:S01]  /*17690*/  @P3 STG.E.U16 desc[UR36][R4.64+0x1f2], R9 ;  /* 0x0001f20904003986 */ /* 0x0001e2000c101524 */
[----:B------:R-:W-:Y:S02]  /*176a0*/  USHF.L.U32 UR12, UR8, 0x8, URZ ;  /* 0x00000008080c7899 */ /* 0x000fe4000800063f */
[----:B------:R-:W-:Y:S01]  /*176b0*/  USHF.L.U64.HI UR11, UR8, 0x8, UR9 ;  /* 0x00000008080b7899 */ /* 0x000fe20008010209 */
[----:B0-----:R-:W-:-:S03]  /*176c0*/  @P4 IMAD.MOV.U32 R9, RZ, RZ, R7 ;  /* 0x000000ffff094224 */ /* 0x001fc600078e0007 */
[----:B------:R-:W-:Y:S02]  /*176d0*/  IMAD.U32 R3, RZ, RZ, UR12 ;  /* 0x0000000cff037e24 */ /* 0x000fe4000f8e00ff */
[----:B------:R0:W-:Y:S01]  /*176e0*/  @P4 STG.E.U16 desc[UR36][R8.64+0x1f0], R11 ;  /* 0x0001f00b08004986 */ /* 0x0001e2000c101524 */
[C---:B------:R-:W-:Y:S02]  /*176f0*/  ISETP.GT.AND P3, PT, R0.reuse, RZ, P1 ;  /* 0x000000ff0000720c */ /* 0x040fe40000f64270 */
[----:B------:R-:W-:Y:S01]  /*17700*/  ISETP.GT.AND P4, PT, R0, 0x1, P1 ;  /* 0x000000010000780c */ /* 0x000fe20000f84270 */
[-C--:B------:R-:W-:Y:S01]  /*17710*/  FMUL R24, R24, R2.reuse ;  /* 0x0000000218187220 */ /* 0x080fe20000400000 */
[----:B------:R-:W-:Y:S01]  /*17720*/  FMUL R25, R25, R2 ;  /* 0x0000000219197220 */ /* 0x000fe20000400000 */
[----:B0-----:R-:W-:Y:S01]  /*17730*/  @P2 MOV R8, R6 ;  /* 0x0000000600082202 */ /* 0x001fe20000000f00 */
[----:B------:R-:W-:Y:S02]  /*17740*/  @P2 IMAD.MOV.U32 R9, RZ, RZ, R7 ;  /* 0x000000ffff092224 */ /* 0x000fe400078e0007 */
[----:B------:R-:W-:-:S03]  /*17750*/  IMAD.U32 R7, RZ, RZ, UR11 ;  /* 0x0000000bff077e24 */ /* 0x000fc6000f8e00ff */
[----:B------:R0:W-:Y:S01]  /*17760*/  @P2 STG.E.U16 desc[UR36][R8.64+0x1f2], R12 ;  /* 0x0001f20c08002986 */ /* 0x0001e2000c101524 */
[C---:B------:R-:W-:Y:S02]  /*17770*/  IADD3 R6, P2, P6, R4.reuse, UR5, R3 ;  /* 0x0000000504067c10 */ /* 0x040fe4000fe5e003 */
[----:B------:R-:W-:Y:S02]  /*17780*/  IADD3 R4, P5, R4, UR12, RZ ;  /* 0x0000000c04047c10 */ /* 0x000fe4000ffbe0ff */
[C---:B------:R-:W-:Y:S02]  /*17790*/  IADD3.X R7, R5.reuse, UR4, R7, P2, P6 ;  /* 0x0000000405077c10 */ /* 0x040fe400097ec407 */
[----:B------:R-:W-:Y:S02]  /*177a0*/  F2FP.BF16.F32.PACK_AB R24, RZ, R24 ;  /* 0x00000018ff18723e */ /* 0x000fe400000010ff */
[----:B------:R-:W-:Y:S02]  /*177b0*/  IADD3.X R5, R5, UR11, RZ, P5, !PT ;  /* 0x0000000b05057c10 */ /* 0x000fe4000affe4ff */
[----:B------:R-:W-:-:S02]  /*177c0*/  F2FP.BF16.F32.PACK_AB R25, RZ, R25 ;  /* 0x00000019ff19723e */ /* 0x000fc400000010ff */
[C---:B------:R-:W-:Y:S01]  /*177d0*/  ISETP.GT.AND P2, PT, R0.reuse, RZ, P0 ;  /* 0x000000ff0000720c */ /* 0x040fe20000744270 */
[----:B------:R-:W-:Y:S01]  /*177e0*/  @P3 STG.E.U16 desc[UR36][R4.64], R24 ;  /* 0x0000001804003986 */ /* 0x000fe2000c101524 */
[----:B------:R-:W-:Y:S01]  /*177f0*/  ISETP.GT.AND P3, PT, R0, 0x1, P0 ;  /* 0x000000010000780c */ /* 0x000fe20000764270 */
[-C--:B------:R-:W-:Y:S02]  /*17800*/  FMUL R26, R26, R2.reuse ;  /* 0x000000021a1a7220 */ /* 0x080fe40000400000 */
[----:B------:R-:W-:Y:S01]  /*17810*/  @P4 STG.E.U16 desc[UR36][R4.64+0x2], R25 ;  /* 0x0000021904004986 */ /* 0x000fe2000c101524 */
[----:B------:R-:W-:Y:S01]  /*17820*/  ISETP.GT.AND P4, PT, R0, 0x8, P1 ;  /* 0x000000080000780c */ /* 0x000fe20000f84270 */
[-C--:B------:R-:W-:Y:S01]  /*17830*/  FMUL R27, R27, R2.reuse ;  /* 0x000000021b1b7220 */ /* 0x080fe20000400000 */
[----:B0-----:R-:W-:Y:S01]  /*17840*/  IADD3 R8, P5, R4, UR5, RZ ;  /* 0x0000000504087c10 */ /* 0x001fe2000ffbe0ff */
[----:B------:R-:W-:Y:S01]  /*17850*/  FMUL R28, R28, R2 ;  /* 0x000000021c1c7220 */ /* 0x000fe20000400000 */
[----:B------:R-:W-:-:S02]  /*17860*/  F2FP.BF16.F32.PACK_AB R26, RZ, R26 ;  /* 0x0000001aff1a723e */ /* 0x000fc400000010ff */
[----:B------:R-:W-:Y:S02]  /*17870*/  IADD3.X R9, R5, UR4, RZ, P5, !PT ;  /* 0x0000000405097c10 */ /* 0x000fe4000affe4ff */
[----:B------:R-:W-:Y:S02]  /*17880*/  F2FP.BF16.F32.PACK_AB R27, RZ, R27 ;  /* 0x0000001bff1b723e */ /* 0x000fe400000010ff */
[----:B------:R-:W-:Y:S01]  /*17890*/  F2FP.BF16.F32.PACK_AB R28, RZ, R28 ;  /* 0x0000001cff1c723e */ /* 0x000fe200000010ff */
[----:B------:R-:W-:Y:S01]  /*178a0*/  @P2 STG.E.U16 desc[UR36][R8.64], R26 ;  /* 0x0000001a08002986 */ /* 0x000fe2000c101524 */
[C---:B------:R-:W-:Y:S02]  /*178b0*/  ISETP.GT.AND P5, PT, R0.reuse, 0x9, P1 ;  /* 0x000000090000780c */ /* 0x040fe40000fa4270 */
[C---:B------:R-:W-:Y:S01]  /*178c0*/  ISETP.GT.AND P2, PT, R0.reuse, 0x8, P0 ;  /* 0x000000080000780c */ /* 0x040fe20000744270 */
[----:B------:R-:W-:Y:S01]  /*178d0*/  @P3 STG.E.U16 desc[UR36][R8.64+0x2], R27 ;  /* 0x0000021b08003986 */ /* 0x000fe2000c101524 */
[-C--:B------:R-:W-:Y:S01]  /*178e0*/  FMUL R29, R29, R2.reuse ;  /* 0x000000021d1d7220 */ /* 0x080fe20000400000 */
[----:B------:R-:W-:Y:S01]  /*178f0*/  ISETP.GT.AND P3, PT, R0, 0x9, P0 ;  /* 0x000000090000780c */ /* 0x000fe20000764270 */
[-C--:B------:R-:W-:Y:S01]  /*17900*/  FMUL R30, R30, R2.reuse ;  /* 0x000000021e1e7220 */ /* 0x080fe20000400000 */
[----:B------:R-:W-:Y:S01]  /*17910*/  @P4 STG.E.U16 desc[UR36][R4.64+0x10], R28 ;  /* 0x0000101c04004986 */ /* 0x000fe2000c101524 */
[----:B------:R-:W-:Y:S01]  /*17920*/  ISETP.GT.AND P4, PT, R0, 0x10, P1 ;  /* 0x000000100000780c */ /* 0x000fe20000f84270 */
[-C--:B------:R-:W-:Y:S01]  /*17930*/  FMUL R31, R31, R2.reuse ;  /* 0x000000021f1f7220 */ /* 0x080fe20000400000 */
[----:B------:R-:W-:Y:S01]  /*17940*/  IADD3 R10, P6, R4, UR5, RZ ;  /* 0x00000005040a7c10 */ /* 0x000fe2000ffde0ff */
[----:B------:R-:W-:Y:S01]  /*17950*/  FMUL R32, R32, R2 ;  /* 0x0000000220207220 */ /* 0x000fe20000400000 */
[----:B------:R-:W-:-:S02]  /*17960*/  F2FP.BF16.F32.PACK_AB R29, RZ, R29 ;  /* 0x0000001dff1d723e */ /* 0x000fc400000010ff */
[----:B------:R-:W-:Y:S02]  /*17970*/  F2FP.BF16.F32.PACK_AB R30, RZ, R30 ;  /* 0x0000001eff1e723e */ /* 0x000fe400000010ff */
[----:B------:R-:W-:Y:S02]  /*17980*/  IADD3.X R11, R5, UR4, RZ, P6, !PT ;  /* 0x00000004050b7c10 */ /* 0x000fe4000b7fe4ff */
[----:B------:R-:W-:Y:S01]  /*17990*/  F2FP.BF16.F32.PACK_AB R31, RZ, R31 ;  /* 0x0000001fff1f723e */ /* 0x000fe200000010ff */
[----:B------:R-:W-:Y:S01]  /*179a0*/  @P5 STG.E.U16 desc[UR36][R4.64+0x12], R29 ;  /* 0x0000121d04005986 */ /* 0x000fe2000c101524 */
[----:B------:R-:W-:Y:S02]  /*179b0*/  F2FP.BF16.F32.PACK_AB R32, RZ, R32 ;  /* 0x00000020ff20723e */ /* 0x000fe400000010ff */
[C---:B------:R-:W-:Y:S01]  /*179c0*/  ISETP.GT.AND P5, PT, R0.reuse, 0x11, P1 ;  /* 0x000000110000780c */ /* 0x040fe20000fa4270 */
[----:B------:R-:W-:Y:S01]  /*179d0*/  @P2 STG.E.U16 desc[UR36][R10.64+0x10], R30 ;  /* 0x0000101e0a002986 */ /* 0x000fe2000c101524 */
[----:B------:R-:W-:Y:S01]  /*179e0*/  ISETP.GT.AND P2, PT, R0, 0x10, P0 ;  /* 0x000000100000780c */ /* 0x000fe20000744270 */
[----:B------:R-:W-:-:S02]  /*179f0*/  FMUL R33, R33, R2 ;  /* 0x0000000221217220 */ /* 0x000fc40000400000 */
[----:B------:R-:W-:Y:S01]  /*17a00*/  @P3 STG.E.U16 desc[UR36][R6.64+0x12], R31 ;  /* 0x0000121f06003986 */ /* 0x000fe2000c101524 */
[----:B------:R-:W-:Y:S01]  /*17a10*/  ISETP.GT.AND P3, PT, R0, 0x11, P0 ;  /* 0x000000110000780c */ /* 0x000fe20000764270 */
[-C--:B------:R-:W-:Y:S02]  /*17a20*/  FMUL R34, R34, R2.reuse ;  /* 0x0000000222227220 */ /* 0x080fe40000400000 */
[----:B------:R-:W-:Y:S01]  /*17a30*/  @P4 STG.E.U16 desc[UR36][R4.64+0x20], R32 ;  /* 0x0000202004004986 */ /* 0x000fe2000c101524 */
[----:B------:R-:W-:Y:S01]  /*17a40*/  ISETP.GT.AND P4, PT, R0, 0x18, P1 ;  /* 0x000000180000780c */ /* 0x000fe20000f84270 */
[-C--:B------:R-:W-:Y:S01]  /*17a50*/  FMUL R35, R35, R2.reuse ;  /* 0x0000000223237220 */ /* 0x080fe20000400000 */
[----:B------:R-:W-:Y:S01]  /*17a60*/  FMUL R36, R36, R2 ;  /* 0x0000000224247220 */ /* 0x000fe20000400000 */
[----:B------:R-:W-:Y:S02]  /*17a70*/  F2FP.BF16.F32.PACK_AB R33, RZ, R33 ;  /* 0x00000021ff21723e */ /* 0x000fe400000010ff */
[----:B------:R-:W-:-:S02]  /*17a80*/  F2FP.BF16.F32.PACK_AB R34, RZ, R34 ;  /* 0x00000022ff22723e */ /* 0x000fc400000010ff */
[----:B------:R-:W-:Y:S01]  /*17a90*/  F2FP.BF16.F32.PACK_AB R35, RZ, R35 ;  /* 0x00000023ff23723e */ /* 0x000fe200000010ff */
[----:B------:R-:W-:Y:S01]  /*17aa0*/  @P5 STG.E.U16 desc[UR36][R4.64+0x22], R33 ;  /* 0x0000222104005986 */ /* 0x000fe2000c101524 */
[----:B------:R-:W-:Y:S02]  /*17ab0*/  F2FP.BF16.F32.PACK_AB R36, RZ, R36 ;  /* 0x00000024ff24723e */ /* 0x000fe400000010ff */
[C---:B------:R-:W-:Y:S01]  /*17ac0*/  ISETP.GT.AND P5, PT, R0.reuse, 0x19, P1 ;  /* 0x000000190000780c */ /* 0x040fe20000fa4270 */
[----:B------:R-:W-:Y:S01]  /*17ad0*/  @P2 STG.E.U16 desc[UR36][R6.64+0x20], R34 ;  /* 0x0000202206002986 */ /* 0x000fe2000c101524 */
[C---:B------:R-:W-:Y:S01]  /*17ae0*/  ISETP.GT.AND P2, PT, R0.reuse, 0x18, P0 ;  /* 0x000000180000780c */ /* 0x040fe20000744270 */
[-C--:B------:R-:W-:Y:S02]  /*17af0*/  FMUL R37, R37, R2.reuse ;  /* 0x0000000225257220 */ /* 0x080fe40000400000 */
[----:B------:R-:W-:Y:S01]  /*17b00*/  @P3 STG.E.U16 desc[UR36][R6.64+0x22], R35 ;  /* 0x0000222306003986 */ /* 0x000fe2000c101524 */
[----:B------:R-:W-:Y:S01]  /*17b10*/  ISETP.GT.AND P3, PT, R0, 0x19, P0 ;  /* 0x000000190000780c */ /* 0x000fe20000764270 */
[----:B------:R-:W-:-:S02]  /*17b20*/  FMUL R38, R38, R2 ;  /* 0x0000000226267220 */ /* 0x000fc40000400000 */
[----:B------:R-:W-:Y:S01]  /*17b30*/  @P4 STG.E.U16 desc[UR36][R4.64+0x30], R36 ;  /* 0x0000302404004986 */ /* 0x000fe2000c101524 */
[----:B------:R-:W-:Y:S01]  /*17b40*/  ISETP.GT.AND P4, PT, R0, 0x20, P1 ;  /* 0x000000200000780c */ /* 0x000fe20000f84270 */
[-C--:B------:R-:W-:Y:S01]  /*17b50*/  FMUL R39, R39, R2.reuse ;  /* 0x0000000227277220 */ /* 0x080fe20000400000 */
[----:B------:R-:W-:Y:S01]  /*17b60*/  FMUL R40, R40, R2 ;  /* 0x0000000228287220 */ /* 0x000fe20000400000 */
[----:B------:R-:W-:Y:S02]  /*17b70*/  F2FP.BF16.F32.PACK_AB R37, RZ, R37 ;  /* 0x00000025ff25723e */ /* 0x000fe400000010ff */
[----:B------:R-:W-:Y:S02]  /*17b80*/  F2FP.BF16.F32.PACK_AB R38, RZ, R38 ;  /* 0x00000026ff26723e */ /* 0x000fe400000010ff */
[----:B------:R-:W-:Y:S01]  /*17b90*/  F2FP.BF16.F32.PACK_AB R39, RZ, R39 ;  /* 0x00000027ff27723e */ /* 0x000fe200000010ff */
[----:B------:R-:W-:Y:S01]  /*17ba0*/  @P5 STG.E.U16 desc[UR36][R4.64+0x32], R37 ;  /* 0x0000322504005986 */ /* 0x000fe2000c101524 */
[----:B------:R-:W-:-:S02]  /*17bb0*/  F2FP.BF16.F32.PACK_AB R40, RZ, R40 ;  /* 0x00000028ff28723e */ /* 0x000fc400000010ff */
[C---:B------:R-:W-:Y:S01]  /*17bc0*/  ISETP.GT.AND P5, PT, R0.reuse, 0x21, P1 ;  /* 0x000000210000780c */ /* 0x040fe20000fa4270 */
[----:B------:R-:W-:Y:S01]  /*17bd0*/  @P2 STG.E.U16 desc[UR36][R6.64+0x30], R38 ;  /* 0x0000302606002986 */ /* 0x000fe2000c101524 */
[C---:B------:R-:W-:Y:S01]  /*17be0*/  ISETP.GT.AND P2, PT, R0.reuse, 0x20, P0 ;  /* 0x000000200000780c */ /* 0x040fe20000744270 */
[-C--:B------:R-:W-:Y:S02]  /*17bf0*/  FMUL R41, R41, R2.reuse ;  /* 0x0000000229297220 */ /* 0x080fe40000400000 */
[----:B------:R-:W-:Y:S01]  /*17c00*/  @P3 STG.E.U16 desc[UR36][R6.64+0x32], R39 ;  /* 0x0000322706003986 */ /* 0x000fe2000c101524 */
[----:B------:R-:W-:Y:S01]  /*17c10*/  ISETP.GT.AND P3, PT, R0, 0x21, P0 ;  /* 0x000000210000780c */ /* 0x000fe20000764270 */
[-C--:B------:R-:W-:Y:S02]  /*17c20*/  FMUL R42, R42, R2.reuse ;  /* 0x000000022a2a7220 */ /* 0x080fe40000400000 */
[----:B------:R-:W-:Y:S01]  /*17c30*/  @P4 STG.E.U16 desc[UR36][R4.64+0x40], R40 ;  /* 0x0000402804004986 */ /* 0x000fe2000c101524 */
[----:B------:R-:W-:Y:S01]  /*17c40*/  ISETP.GT.AND P4, PT, R0, 0x28, P1 ;  /* 0x000000280000780c */ /* 0x000fe20000f84270 */
[-C--:B------:R-:W-:Y:S01]  /*17c50*/  FMUL R43, R43, R2.reuse ;  /* 0x000000022b2b7220 */ /* 0x080fe20000400000 */
[----:B------:R-:W-:Y:S01]  /*17c60*/  FMUL R44, R44, R2 ;  /* 0x000000022c2c7220 */ /* 0x000fe20000400000 */
[----:B------:R-:W-:-:S02]  /*17c70*/  F2FP.BF16.F32.PACK_AB R41, RZ, R41 ;  /* 0x00000029ff29723e */ /* 0x000fc400000010ff */
[----:B------:R-:W-:Y:S02]  /*17c80*/  F2FP.BF16.F32.PACK_AB R42, RZ, R42 ;  /* 0x0000002aff2a723e */ /* 0x000fe400000010ff */
        /* <DEDUP_REMOVED lines=357> */
[----:B------:R-:W-:Y:S01]  /*192e0*/  ISETP.GT.AND P2, PT, R0, 0xd8, P0 ;  /* 0x000000d80000780c */ /* 0x000fe20000744270 */
[-C--:B------:R-:W-:Y:S02]  /*192f0*/  FMUL R133, R133, R2.reuse ;  /* 0x0000000285857220 */ /* 0x080fe40000400000 */
[----:B------:R-:W-:Y:S01]  /*19300*/  @P3 STG.E.U16 desc[UR36][R6.64+0x1a2], R131 ;  /* 0x0001a28306003986 */ /* 0x000fe2000c101524 */
[----:B------:R-:W-:-:S03]  /*19310*/  FMUL R134, R134, R2 ;  /* 0x0000000286867220 */ /* 0x000fc60000400000 */
[----:B------:R-:W-:Y:S01]  /*19320*/  @P4 STG.E.U16 desc[UR36][R4.64+0x1b0], R132 ;  /* 0x0001b08404004986 */ /* 0x000fe2000c101524 */
[C---:B------:R-:W-:Y:S01]  /*19330*/  ISETP.GT.AND P4, PT, R0.reuse, 0xd9, P0 ;  /* 0x000000d90000780c */ /* 0x040fe20000784270 */
[----:B------:R-:W-:Y:S01]  /*19340*/  FMUL R135, R135, R2 ;  /* 0x0000000287877220 */ /* 0x000fe20000400000 */
[----:B------:R-:W-:Y:S02]  /*19350*/  F2FP.BF16.F32.PACK_AB R133, RZ, R133 ;  /* 0x00000085ff85723e */ /* 0x000fe400000010ff */
[----:B------:R-:W-:Y:S02]  /*19360*/  F2FP.BF16.F32.PACK_AB R134, RZ, R134 ;  /* 0x00000086ff86723e */ /* 0x000fe400000010ff */
[----:B------:R-:W-:Y:S01]  /*19370*/  F2FP.BF16.F32.PACK_AB R135, RZ, R135 ;  /* 0x00000087ff87723e */ /* 0x000fe200000010ff */
[----:B------:R-:W-:Y:S01]  /*19380*/  @P5 STG.E.U16 desc[UR36][R4.64+0x1b2], R133 ;  /* 0x0001b28504005986 */ /* 0x000fe2000c101524 */
[----:B------:R-:W-:-:S03]  /*19390*/  ISETP.GT.AND P5, PT, R0, 0xe0, P1 ;  /* 0x000000e00000780c */ /* 0x000fc60000fa4270 */
[----:B------:R-:W-:Y:S01]  /*193a0*/  @P2 STG.E.U16 desc[UR36][R6.64+0x1b0], R134 ;  /* 0x0001b08606002986 */ /* 0x000fe2000c101524 */
[----:B------:R-:W-:Y:S01]  /*193b0*/  ISETP.GT.AND P2, PT, R0, 0xe1, P1 ;  /* 0x000000e10000780c */ /* 0x000fe20000f44270 */
[-C--:B------:R-:W-:Y:S01]  /*193c0*/  FMUL R136, R136, R2.reuse ;  /* 0x0000000288887220 */ /* 0x080fe20000400000 */
[C---:B------:R-:W-:Y:S01]  /*193d0*/  ISETP.GT.AND P3, PT, R0.reuse, 0xe0, P0 ;  /* 0x000000e00000780c */ /* 0x040fe20000764270 */
[----:B------:R-:W-:Y:S01]  /*193e0*/  @P4 STG.E.U16 desc[UR36][R6.64+0x1b2], R135 ;  /* 0x0001b28706004986 */ /* 0x000fe2000c101524 */
[-C--:B------:R-:W-:Y:S01]  /*193f0*/  FMUL R137, R137, R2.reuse ;  /* 0x0000000289897220 */ /* 0x080fe20000400000 */
[----:B------:R-:W-:Y:S01]  /*19400*/  ISETP.GT.AND P4, PT, R0, 0xe1, P0 ;  /* 0x000000e10000780c */ /* 0x000fe20000784270 */
[-C--:B------:R-:W-:Y:S01]  /*19410*/  FMUL R138, R138, R2.reuse ;  /* 0x000000028a8a7220 */ /* 0x080fe20000400000 */
[----:B------:R-:W-:Y:S01]  /*19420*/  FMUL R139, R139, R2 ;  /* 0x000000028b8b7220 */ /* 0x000fe20000400000 */
[----:B------:R-:W-:Y:S02]  /*19430*/  F2FP.BF16.F32.PACK_AB R136, RZ, R136 ;  /* 0x00000088ff88723e */ /* 0x000fe400000010ff */
[----:B------:R-:W-:-:S02]  /*19440*/  F2FP.BF16.F32.PACK_AB R137, RZ, R137 ;  /* 0x00000089ff89723e */ /* 0x000fc400000010ff */
[----:B------:R-:W-:Y:S02]  /*19450*/  F2FP.BF16.F32.PACK_AB R138, RZ, R138 ;  /* 0x0000008aff8a723e */ /* 0x000fe400000010ff */
[----:B------:R-:W-:Y:S01]  /*19460*/  F2FP.BF16.F32.PACK_AB R139, RZ, R139 ;  /* 0x0000008bff8b723e */ /* 0x000fe200000010ff */
[----:B------:R-:W-:Y:S01]  /*19470*/  @P5 STG.E.U16 desc[UR36][R4.64+0x1c0], R136 ;  /* 0x0001c08804005986 */ /* 0x000fe2000c101524 */
[----:B------:R-:W-:-:S03]  /*19480*/  ISETP.GT.AND P5, PT, R0, 0xe9, P1 ;  /* 0x000000e90000780c */ /* 0x000fc60000fa4270 */
[----:B------:R-:W-:Y:S01]  /*19490*/  @P2 STG.E.U16 desc[UR36][R4.64+0x1c2], R137 ;  /* 0x0001c28904002986 */ /* 0x000fe2000c101524 */
[C---:B------:R-:W-:Y:S02]  /*194a0*/  ISETP.GT.AND P2, PT, R0.reuse, 0xe8, P1 ;  /* 0x000000e80000780c */ /* 0x040fe40000f44270 */
[C---:B------:R-:W-:Y:S01]  /*194b0*/  ISETP.GT.AND P6, PT, R0.reuse, 0xe8, P0 ;  /* 0x000000e80000780c */ /* 0x040fe200007c4270 */
[----:B------:R-:W-:Y:S01]  /*194c0*/  @P3 STG.E.U16 desc[UR36][R6.64+0x1c0], R138 ;  /* 0x0001c08a06003986 */ /* 0x000fe2000c101524 */
[----:B------:R-:W-:Y:S01]  /*194d0*/  ISETP.GT.AND P3, PT, R0, 0xe9, P0 ;  /* 0x000000e90000780c */ /* 0x000fe20000764270 */
[-C--:B------:R-:W-:Y:S01]  /*194e0*/  FMUL R140, R140, R2.reuse ;  /* 0x000000028c8c7220 */ /* 0x080fe20000400000 */
[-C--:B------:R-:W-:Y:S01]  /*194f0*/  FMUL R141, R141, R2.reuse ;  /* 0x000000028d8d7220 */ /* 0x080fe20000400000 */
[----:B------:R-:W-:Y:S01]  /*19500*/  @P4 STG.E.U16 desc[UR36][R6.64+0x1c2], R139 ;  /* 0x0001c28b06004986 */ /* 0x000fe2000c101524 */
[----:B------:R-:W-:Y:S01]  /*19510*/  ISETP.GT.AND P4, PT, R0, 0xf0, P1 ;  /* 0x000000f00000780c */ /* 0x000fe20000f84270 */
[-C--:B------:R-:W-:Y:S01]  /*19520*/  FMUL R142, R142, R2.reuse ;  /* 0x000000028e8e7220 */ /* 0x080fe20000400000 */
[-C--:B------:R-:W-:Y:S01]  /*19530*/  FMUL R143, R143, R2.reuse ;  /* 0x000000028f8f7220 */ /* 0x080fe20000400000 */
[----:B------:R-:W-:Y:S01]  /*19540*/  FMUL R144, R144, R2 ;  /* 0x0000000290907220 */ /* 0x000fe20000400000 */
[----:B------:R-:W-:-:S02]  /*19550*/  F2FP.BF16.F32.PACK_AB R140, RZ, R140 ;  /* 0x0000008cff8c723e */ /* 0x000fc400000010ff */
[----:B------:R-:W-:Y:S02]  /*19560*/  F2FP.BF16.F32.PACK_AB R141, RZ, R141 ;  /* 0x0000008dff8d723e */ /* 0x000fe400000010ff */
[----:B------:R-:W-:Y:S02]  /*19570*/  F2FP.BF16.F32.PACK_AB R142, RZ, R142 ;  /* 0x0000008eff8e723e */ /* 0x000fe400000010ff */
[----:B------:R-:W-:Y:S02]  /*19580*/  F2FP.BF16.F32.PACK_AB R143, RZ, R143 ;  /* 0x0000008fff8f723e */ /* 0x000fe400000010ff */
[----:B------:R-:W-:Y:S01]  /*19590*/  F2FP.BF16.F32.PACK_AB R144, RZ, R144 ;  /* 0x00000090ff90723e */ /* 0x000fe200000010ff */
[----:B------:R-:W-:Y:S01]  /*195a0*/  @P2 STG.E.U16 desc[UR36][R4.64+0x1d0], R140 ;  /* 0x0001d08c04002986 */ /* 0x000fe2000c101524 */
[----:B------:R-:W-:-:S03]  /*195b0*/  ISETP.GT.AND P2, PT, R0, 0xf1, P1 ;  /* 0x000000f10000780c */ /* 0x000fc60000f44270 */
[----:B------:R-:W-:Y:S01]  /*195c0*/  @P5 STG.E.U16 desc[UR36][R4.64+0x1d2], R141 ;  /* 0x0001d28d04005986 */ /* 0x000fe2000c101524 */
[----:B------:R-:W-:-:S03]  /*195d0*/  ISETP.GT.AND P5, PT, R0, 0xf0, P0 ;  /* 0x000000f00000780c */ /* 0x000fc600007a4270 */
[----:B------:R-:W-:Y:S01]  /*195e0*/  @P6 STG.E.U16 desc[UR36][R6.64+0x1d0], R142 ;  /* 0x0001d08e06006986 */ /* 0x000fe2000c101524 */
[----:B------:R-:W-:-:S03]  /*195f0*/  FMUL R145, R145, R2 ;  /* 0x0000000291917220 */ /* 0x000fc60000400000 */
[----:B------:R-:W-:Y:S01]  /*19600*/  @P3 STG.E.U16 desc[UR36][R6.64+0x1d2], R143 ;  /* 0x0001d28f06003986 */ /* 0x000fe2000c101524 */
[----:B------:R-:W-:-:S03]  /*19610*/  ISETP.GT.AND P3, PT, R0, 0xf8, P1 ;  /* 0x000000f80000780c */ /* 0x000fc60000f64270 */
[----:B------:R-:W-:Y:S01]  /*19620*/  @P4 STG.E.U16 desc[UR36][R4.64+0x1e0], R144 ;  /* 0x0001e09004004986 */ /* 0x000fe2000c101524 */
[----:B------:R-:W-:Y:S01]  /*19630*/  ISETP.GT.AND P4, PT, R0, 0xf1, P0 ;  /* 0x000000f10000780c */ /* 0x000fe20000784270 */
[-C--:B------:R-:W-:Y:S01]  /*19640*/  FMUL R146, R146, R2.reuse ;  /* 0x0000000292927220 */ /* 0x080fe20000400000 */
[C---:B------:R-:W-:Y:S01]  /*19650*/  ISETP.GT.AND P1, PT, R0.reuse, 0xf9, P1 ;  /* 0x000000f90000780c */ /* 0x040fe20000f24270 */
[-C--:B------:R-:W-:Y:S01]  /*19660*/  FMUL R147, R147, R2.reuse ;  /* 0x0000000293937220 */ /* 0x080fe20000400000 */
[----:B------:R-:W-:Y:S01]  /*19670*/  ISETP.GT.AND P6, PT, R0, 0xf8, P0 ;  /* 0x000000f80000780c */ /* 0x000fe200007c4270 */
[-C--:B------:R-:W-:Y:S01]  /*19680*/  FMUL R148, R148, R2.reuse ;  /* 0x0000000294947220 */ /* 0x080fe20000400000 */
[----:B------:R-:W-:Y:S01]  /*19690*/  FMUL R149, R149, R2 ;  /* 0x0000000295957220 */ /* 0x000fe20000400000 */
[----:B------:R-:W-:Y:S02]  /*196a0*/  F2FP.BF16.F32.PACK_AB R145, RZ, R145 ;  /* 0x00000091ff91723e */ /* 0x000fe400000010ff */
[----:B------:R-:W-:-:S02]  /*196b0*/  F2FP.BF16.F32.PACK_AB R146, RZ, R146 ;  /* 0x00000092ff92723e */ /* 0x000fc400000010ff */
[----:B------:R-:W-:Y:S02]  /*196c0*/  ISETP.GT.AND P0, PT, R0, 0xf9, P0 ;  /* 0x000000f90000780c */ /* 0x000fe40000704270 */
[----:B------:R-:W-:Y:S01]  /*196d0*/  F2FP.BF16.F32.PACK_AB R147, RZ, R147 ;  /* 0x00000093ff93723e */ /* 0x000fe200000010ff */
[----:B------:R-:W-:Y:S01]  /*196e0*/  FMUL R150, R150, R2 ;  /* 0x0000000296967220 */ /* 0x000fe20000400000 */
[----:B------:R-:W-:Y:S02]  /*196f0*/  F2FP.BF16.F32.PACK_AB R148, RZ, R148 ;  /* 0x00000094ff94723e */ /* 0x000fe400000010ff */
[----:B------:R-:W-:Y:S01]  /*19700*/  F2FP.BF16.F32.PACK_AB R149, RZ, R149 ;  /* 0x00000095ff95723e */ /* 0x000fe200000010ff */
[----:B------:R-:W-:Y:S01]  /*19710*/  FMUL R151, R151, R2 ;  /* 0x0000000297977220 */ /* 0x000fe20000400000 */
[----:B------:R-:W-:Y:S01]  /*19720*/  @P2 STG.E.U16 desc[UR36][R4.64+0x1e2], R145 ;  /* 0x0001e29104002986 */ /* 0x000fe2000c101524 */
[----:B------:R-:W-:-:S03]  /*19730*/  F2FP.BF16.F32.PACK_AB R150, RZ, R150 ;  /* 0x00000096ff96723e */ /* 0x000fc600000010ff */
[----:B------:R-:W-:Y:S01]  /*19740*/  @P5 STG.E.U16 desc[UR36][R6.64+0x1e0], R146 ;  /* 0x0001e09206005986 */ /* 0x000fe2000c101524 */
[----:B------:R-:W-:-:S03]  /*19750*/  F2FP.BF16.F32.PACK_AB R151, RZ, R151 ;  /* 0x00000097ff97723e */ /* 0x000fc600000010ff */
[----:B------:R-:W-:Y:S04]  /*19760*/  @P4 STG.E.U16 desc[UR36][R6.64+0x1e2], R147 ;  /* 0x0001e29306004986 */ /* 0x000fe8000c101524 */
[----:B------:R-:W-:Y:S04]  /*19770*/  @P3 STG.E.U16 desc[UR36][R4.64+0x1f0], R148 ;  /* 0x0001f09404003986 */ /* 0x000fe8000c101524 */
[----:B------:R0:W-:Y:S02]  /*19780*/  @P1 STG.E.U16 desc[UR36][R4.64+0x1f2], R149 ;  /* 0x0001f29504001986 */ /* 0x0001e4000c101524 */
[----:B0-----:R-:W-:Y:S01]  /*19790*/  @P6 IMAD.MOV.U32 R4, RZ, RZ, R6 ;  /* 0x000000ffff046224 */ /* 0x001fe200078e0006 */
[----:B------:R-:W-:-:S05]  /*197a0*/  @P6 MOV R5, R7 ;  /* 0x0000000700056202 */ /* 0x000fca0000000f00 */
[----:B------:R0:W-:Y:S04]  /*197b0*/  @P6 STG.E.U16 desc[UR36][R4.64+0x1f0], R150 ;  /* 0x0001f09604006986 */ /* 0x0001e8000c101524 */
[----:B------:R0:W-:Y:S02]  /*197c0*/  @P0 STG.E.U16 desc[UR36][R6.64+0x1f2], R151 ;  /* 0x0001f29706000986 */ /* 0x0001e4000c101524 */
.L_x_536:
[----:B------:R-:W-:Y:S05]  /*197d0*/  BSYNC B0 ;  /* 0x0000000000007941 */ /* 0x000fea0003800000 */
.L_x_28:
[----:B0-----:R-:W2:Y:S04]  /*197e0*/  LDL.LU R5, [R1+0x200] ;  /* 0x0002000001057983 */ /* 0x001ea80000300800 */
[----:B------:R-:W2:Y:S01]  /*197f0*/  LDL.LU R4, [R1+0x204] ;  /* 0x0002040001047983 */ /* 0x000ea20000300800 */
[----:B------:R-:W-:Y:S01]  /*19800*/  ULDC UR4, c[0x0][0xc] ;  /* 0x0000030000047ab9 */ /* 0x000fe20000000800 */
[----:B------:R-:W-:Y:S01]  /*19810*/  ULDC UR5, c[0x0][0x10] ;  /* 0x0000040000057ab9 */ /* 0x000fe20000000800 */
[----:B-----5:R-:W2:Y:S01]  /*19820*/  LDC R3, c[0x0][0x14] ;  /* 0x00000500ff037b82 */ /* 0x020ea20000000800 */
[----:B------:R-:W-:Y:S01]  /*19830*/  UIMAD.WIDE.U32 UR4, UR4, UR5, URZ ;  /* 0x00000005040472a5 */ /* 0x000fe2000f8e003f */
[----:B----4-:R-:W-:Y:S01]  /*19840*/  PRMT R0, RZ, 0x7610, R0 ;  /* 0x00007610ff007816 */ /* 0x010fe20000000000 */
[----:B------:R-:W-:Y:S01]  /*19850*/  UMOV UR42, 0xffffffff ;  /* 0xffffffff002a7882 */ /* 0x000fe20000000000 */
[----:B------:R-:W-:-:S03]  /*19860*/  UMOV UR43, 0xffffffff ;  /* 0xffffffff002b7882 */ /* 0x000fc60000000000 */
[----:B--2---:R-:W-:-:S04]  /*19870*/  IMAD.WIDE.U32 R4, R3, UR4, R4 ;  /* 0x0000000403047c25 */ /* 0x004fc8000f8e0004 */
[----:B------:R-:W-:Y:S01]  /*19880*/  IMAD R3, R3, UR5, RZ ;  /* 0x0000000503037c24 */ /* 0x000fe2000f8e02ff */
[----:B------:R-:W-:Y:S01]  /*19890*/  ULDC.64 UR4, c[0x0][0x650] ;  /* 0x0001940000047ab9 */ /* 0x000fe20000000a00 */
[----:B------:R-:W-:Y:S01]  /*198a0*/  IMAD.MOV.U32 R7, RZ, RZ, R4 ;  /* 0x000000ffff077224 */ /* 0x000fe200078e0004 */
[----:B------:R-:W-:Y:S01]  /*198b0*/  ISETP.GE.U32.AND P0, PT, R4, UR4, PT ;  /* 0x0000000404007c0c */ /* 0x000fe2000bf06070 */
[----:B------:R-:W-:-:S05]  /*198c0*/  IMAD.IADD R6, R5, 0x1, R3 ;  /* 0x0000000105067824 */ /* 0x000fca00078e0203 */
[----:B------:R0:W-:Y:S01]  /*198d0*/  STL [R1+0x200], R6 ;  /* 0x0002000601007387 */ /* 0x0001e20000100800 */
[----:B------:R-:W-:-:S03]  /*198e0*/  ISETP.GE.U32.AND.EX P0, PT, R6, UR5, PT, P0 ;  /* 0x0000000506007c0c */ /* 0x000fc6000bf06100 */
[----:B------:R0:W-:Y:S10]  /*198f0*/  STL [R1+0x204], R7 ;  /* 0x0002040701007387 */ /* 0x0001f40000100800 */
[----:B0-----:R-:W-:Y:S05]  /*19900*/  @P0 BRA `(.L_x_537) ;  /* 0x0000000400880947 */ /* 0x001fea0003800000 */
[----:B------:R-:W0:Y:S01]  /*19910*/  S2UR UR6, SR_CTAID.X ;  /* 0x00000000000679c3 */ /* 0x000e220000002500 */
[----:B------:R-:W-:Y:S01]  /*19920*/  ULDC.64 UR12, c[0x0][0x628] ;  /* 0x00018a00000c7ab9 */ /* 0x000fe20000000a00 */
[----:B------:R-:W-:Y:S01]  /*19930*/  ULDC UR4, c[0x0][0x150] ;  /* 0x0000540000047ab9 */ /* 0x000fe20000000800 */
[----:B------:R-:W-:Y:S01]  /*19940*/  ISETP.NE.U32.AND P0, PT, RZ, UR12, PT ;  /* 0x0000000cff007c0c */ /* 0x000fe2000bf05070 */
[----:B------:R-:W-:Y:S01]  /*19950*/  ULDC UR15, c[0x0][0x630] ;  /* 0x00018c00000f7ab9 */ /* 0x000fe20000000800 */
[C---:B------:R-:W-:Y:S01]  /*19960*/  R2UR UR16, R7.reuse ;  /* 0x00000000071072ca */ /* 0x040fe200000e0000 */
[----:B------:R-:W-:Y:S01]  /*19970*/  ULDC UR19, c[0x0][0x154] ;  /* 0x0000550000137ab9 */ /* 0x000fe20000000800 */
[----:B------:R-:W-:Y:S01]  /*19980*/  ISETP.NE.AND.EX P0, PT, RZ, UR13, PT, P0 ;  /* 0x0000000dff007c0c */ /* 0x000fe2000bf05300 */
[----:B------:R-:W2:Y:S01]  /*19990*/  S2UR UR18, SR_CTAID.Y ;  /* 0x00000000001279c3 */ /* 0x000ea20000002600 */
[----:B------:R-:W-:Y:S02]  /*199a0*/  R2UR UR17, R6 ;  /* 0x00000000061172ca */ /* 0x000fe400000e0000 */
[----:B------:R-:W-:-:S02]  /*199b0*/  R2UR UR10, R7 ;  /* 0x00000000070a72ca */ /* 0x000fc400000e0000 */
[----:B------:R-:W-:Y:S02]  /*199c0*/  R2UR UR11, R6 ;  /* 0x00000000060b72ca */ /* 0x000fe400000e0000 */
[----:B0-----:R-:W-:-:S05]  /*199d0*/  I2FP.F32.U32 R0, UR6 ;  /* 0x0000000600007c45 */ /* 0x001fca0008201000 */
[----:B------:R-:W-:-:S04]  /*199e0*/  FMUL R0, R0, UR4 ;  /* 0x0000000400007c20 */ /* 0x000fc80008400000 */
[----:B------:R0:W4:Y:S01]  /*199f0*/  F2I.U32.TRUNC.NTZ R3, R0 ;  /* 0x0000000000037305 */ /* 0x000122000020f000 */
[----:B--2---:R-:W-:Y:S05]  /*19a00*/  @!P0 BRA `(.L_x_538) ;  /* 0x0000000000308947 */ /* 0x004fea0003800000 */
        /* <DEDUP_REMOVED lines=12> */
.L_x_538:
[----:B------:R-:W-:Y:S01]  /*19ad0*/  USHF.R.U64 UR43, UR10, UR15, UR11 ;  /* 0x0000000f0a2b7299 */ /* 0x000fe2000800120b */
[----:B0-----:R-:W-:Y:S01]  /*19ae0*/  I2FP.F32.U32 R0, UR18 ;  /* 0x0000001200007c45 */ /* 0x001fe20008201000 */
[----:B------:R-:W-:Y:S02]  /*19af0*/  USHF.R.U32.HI UR4, URZ, UR15, UR11 ;  /* 0x0000000f3f047299 */ /* 0x000fe4000801160b */
        /* <DEDUP_REMOVED lines=8> */
[----:B------:R-:W-:Y:S01]  /*19b80*/  UIMAD.WIDE.U32 UR8, UR10, UR12, UR8 ;  /* 0x0000000c0a0872a5 */ /* 0x000fe2000f8e0008 */
[----:B----4-:R-:W-:Y:S01]  /*19b90*/  R2UR UR12, R3 ;  /* 0x00000000030c72ca */ /* 0x010fe200000e0000 */
[----:B------:R-:W-:Y:S01]  /*19ba0*/  UIMAD UR10, UR10, UR13, UR4 ;  /* 0x0000000d0a0a72a4 */ /* 0x000fe2000f8e0204 */
[----:B------:R-:W-:Y:S01]  /*19bb0*/  ULDC UR11, c[0x0][0x618] ;  /* 0x00018600000b7ab9 */ /* 0x000fe20000000800 */
[----:B------:R-:W-:Y:S02]  /*19bc0*/  ULDC UR21, c[0x0][0x658] ;  /* 0x0001960000157ab9 */ /* 0x000fe40000000800 */
[----:B------:R-:W-:Y:S01]  /*19bd0*/  UIADD3 UR9, UR9, UR10, URZ ;  /* 0x0000000a09097290 */ /* 0x000fe2000fffe03f */
[----:B------:R-:W-:Y:S01]  /*19be0*/  UMOV UR15, 0xffffffff ;  /* 0xffffffff000f7882 */ /* 0x000fe20000000000 */
[----:B------:R-:W-:Y:S01]  /*19bf0*/  ULDC.64 UR4, c[0x0][0x640] ;  /* 0x0001900000047ab9 */ /* 0x000fe20000000a00 */
[----:B------:R-:W-:Y:S01]  /*19c00*/  USHF.L.U32 UR15, UR15, UR21, URZ ;  /* 0x000000150f0f7299 */ /* 0x000fe2000800063f */
[----:B------:R-:W-:Y:S01]  /*19c10*/  ISETP.NE.U32.AND P0, PT, RZ, UR4, PT ;  /* 0x00000004ff007c0c */ /* 0x000fe2000bf05070 */
[----:B------:R-:W-:-:S02]  /*19c20*/  USHF.R.U64 UR16, UR8, UR11, UR9 ;  /* 0x0000000b08107299 */ /* 0x000fc40008001209 */
[----:B------:R-:W-:Y:S01]  /*19c30*/  USHF.R.U32.HI UR8, URZ, UR11, UR9 ;  /* 0x0000000b3f087299 */ /* 0x000fe20008011609 */
[----:B0-----:R-:W-:Y:S01]  /*19c40*/  R2UR UR14, R0 ;  /* 0x00000000000e72ca */ /* 0x001fe200000e0000 */
[----:B------:R-:W-:Y:S01]  /*19c50*/  ULDC UR17, c[0x0][0x608] ;  /* 0x0001820000117ab9 */ /* 0x000fe20000000800 */
[----:B------:R-:W-:Y:S01]  /*19c60*/  ULOP3.LUT UR41, URZ, UR15, URZ, 0x33, !UPT ;  /* 0x0000000f3f297292 */ /* 0x000fe2000f8e333f */
[----:B------:R-:W-:Y:S01]  /*19c70*/  ISETP.NE.AND.EX P0, PT, RZ, UR5, PT, P0 ;  /* 0x00000005ff007c0c */ /* 0x000fe2000bf05300 */
[----:B------:R-:W-:Y:S02]  /*19c80*/  USHF.R.U64 UR15, UR16, UR17, UR8 ;  /* 0x00000011100f7299 */ /* 0x000fe40008001208 */
[----:B------:R-:W-:Y:S02]  /*19c90*/  USHF.R.U32.HI UR8, URZ, UR17, UR8 ;  /* 0x000000113f087299 */ /* 0x000fe40008011608 */
[----:B------:R-:W-:Y:S02]  /*19ca0*/  UIADD3 UR12, -UR12, URZ, URZ ;  /* 0x0000003f0c0c7290 */ /* 0x000fe4000fffe13f */
[----:B------:R-:W-:Y:S01]  /*19cb0*/  USHF.R.U64 UR17, UR15, UR21, UR8 ;  /* 0x000000150f117299 */ /* 0x000fe20008001208 */
[----:B------:R-:W-:Y:S01]  /*19cc0*/  UMOV UR19, 0x1 ;  /* 0x0000000100137882 */ /* 0x000fe20000000000 */
[----:B------:R-:W-:Y:S01]  /*19cd0*/  ULDC UR13, c[0x0][0x144] ;  /* 0x00005100000d7ab9 */ /* 0x000fe20000000800 */
[----:B------:R-:W-:Y:S01]  /*19ce0*/  ULDC UR7, c[0x0][0x600] ;  /* 0x0001800000077ab9 */ /* 0x000fe20000000800 */
[----:B------:R-:W-:-:S02]  /*19cf0*/  USHF.L.U32 UR24, UR19, UR21, URZ ;  /* 0x0000001513187299 */ /* 0x000fc4000800063f */
[----:B------:R-:W-:Y:S02]  /*19d00*/  USHF.R.U32.HI UR8, URZ, UR21, UR8 ;  /* 0x000000153f087299 */ /* 0x000fe40008011608 */
[----:B------:R-:W-:Y:S02]  /*19d10*/  UIMAD UR21, UR13, UR12, UR6 ;  /* 0x0000000c0d1572a4 */ /* 0x000fe4000f8e0206 */
[----:B------:R-:W-:Y:S02]  /*19d20*/  UIADD3 UR20, UR7, -0x1, URZ ;  /* 0xffffffff07147890 */ /* 0x000fe4000fffe03f */
[----:B------:R-:W-:Y:S01]  /*19d30*/  UIADD3 UR19, -UR14, URZ, URZ ;  /* 0x0000003f0e137290 */ /* 0x000fe2000fffe13f */
        /* <DEDUP_REMOVED lines=17> */
.L_x_539:
[----:B------:R-:W-:Y:S01]  /*19e50*/  UISETP.NE.AND UP0, UPT, UR45, URZ, UPT ;  /* 0x0000003f2d00728c */ /* 0x000fe2000bf05270 */
[----:B------:R-:W-:Y:S01]  /*19e60*/  IMAD.MOV.U32 R0, RZ, RZ, 0x1 ;  /* 0x00000001ff007424 */ /* 0x000fe200078e00ff */
[----:B------:R-:W-:Y:S02]  /*19e70*/  USHF.R.U64 UR4, UR6, UR22, UR8 ;  /* 0x0000001606047299 */ /* 0x000fe40008001208 */
[----:B------:R-:W-:Y:S02]  /*19e80*/  ULOP3.LUT UR41, UR15, UR41, URZ, 0xc0, !UPT ;  /* 0x000000290f297292 */ /* 0x000fe4000f8ec03f */
[----:B------:R-:W-:Y:S02]  /*19e90*/  UIADD3 UR5, -UR4, URZ, URZ ;  /* 0x0000003f04057290 */ /* 0x000fe4000fffe13f */
[----:B------:R-:W-:Y:S02]  /*19ea0*/  UIMAD UR41, UR24, UR4, UR41 ;  /* 0x00000004182972a4 */ /* 0x000fe4000f8e0229 */
[----:B------:R-:W-:-:S02]  /*19eb0*/  ULOP3.LUT UR16, UR16, UR20, URZ, 0xc0, !UPT ;  /* 0x0000001410107292 */ /* 0x000fc4000f8ec03f */
[----:B------:R-:W-:Y:S02]  /*19ec0*/  @UP0 UIMAD UR21, UR25, UR19, UR18 ;  /* 0x00000013191502a4 */ /* 0x000fe4000f8e0212 */
[----:B------:R-:W-:-:S03]  /*19ed0*/  UIMAD UR4, UR5, UR23, UR17 ;  /* 0x00000017050472a4 */ /* 0x000fc6000f8e0211 */
[----:B------:R-:W-:Y:S01]  /*19ee0*/  ULDC UR5, c[0x0][0x610] ;  /* 0x0001840000057ab9 */ /* 0x000fe20000000800 */
[----:B------:R-:W-:Y:S02]  /*19ef0*/  UIMAD UR4, UR4, UR7, UR16 ;  /* 0x00000007040472a4 */ /* 0x000fe4000f8e0210 */
[----:B------:R-:W-:-:S04]  /*19f00*/  UIMAD UR41, UR41, UR5, UR21 ;  /* 0x00000005292972a4 */ /* 0x000fc8000f8e0215 */
[----:B------:R-:W-:Y:S02]  /*19f10*/  USEL UR42, UR4, UR41, !UP0 ;  /* 0x00000029042a7287 */ /* 0x000fe4000c000000 */
[----:B------:R-:W-:-:S12]  /*19f20*/  USEL UR41, UR41, UR4, !UP0 ;  /* 0x0000000429297287 */ /* 0x000fd8000c000000 */
.L_x_537:
[----:B------:R-:W-:-:S13]  /*19f30*/  LOP3.LUT P0, RZ, R0, 0xff, RZ, 0xc0, !PT ;  /* 0x000000ff00ff7812 */ /* 0x000fda000780c0ff */
[----:B------:R-:W-:Y:S05]  /*19f40*/  @P0 BRA `(.L_x_540) ;  /* 0xfffffe7000780947 */ /* 0x000fea000383ffff */
[----:B------:R-:W-:Y:S05]  /*19f50*/  EXIT ;  /* 0x000000000000794d */ /* 0x000fea0003800000 */
.L_x_3:
[----:B------:R-:W2:Y:S01]  /*19f60*/  LDL R5, [R1+0x204] ;  /* 0x0002040001057983 */ /* 0x000ea20000100800 */
[----:B------:R-:W-:-:S03]  /*19f70*/  ULDC.64 UR8, c[0x0][0x650] ;  /* 0x0001940000087ab9 */ /* 0x000fc60000000a00 */
[----:B------:R-:W3:Y:S01]  /*19f80*/  LDL R4, [R1+0x200] ;  /* 0x0002000001047983 */ /* 0x000ee20000100800 */
[----:B------:R-:W-:Y:S01]  /*19f90*/  PRMT R0, RZ, 0x7610, R0 ;  /* 0x00007610ff007816 */ /* 0x000fe20000000000 */
[----:B------:R-:W-:Y:S01]  /*19fa0*/  IMAD.MOV.U32 R2, RZ, RZ, -0x1 ;  /* 0xffffffffff027424 */ /* 0x000fe200078e00ff */
[----:B------:R-:W-:Y:S01]  /*19fb0*/  MOV R3, 0xffffffff ;  /* 0xffffffff00037802 */ /* 0x000fe20000000f00 */
[----:B------:R-:W-:Y:S01]  /*19fc0*/  IMAD.MOV.U32 R9, RZ, RZ, -0x1 ;  /* 0xffffffffff097424 */ /* 0x000fe200078e00ff */
[----:B--2---:R-:W-:-:S04]  /*19fd0*/  ISETP.GE.U32.AND P0, PT, R5, UR8, PT ;  /* 0x0000000805007c0c */ /* 0x004fc8000bf06070 */
[----:B---3--:R-:W-:-:S13]  /*19fe0*/  ISETP.GE.U32.AND.EX P0, PT, R4, UR9, PT, P0 ;  /* 0x0000000904007c0c */ /* 0x008fda000bf06100 */
[----:B------:R-:W-:Y:S05]  /*19ff0*/  @P0 BRA `(.L_x_541) ;  /* 0x00000004008c0947 */ /* 0x000fea0003800000 */
[----:B------:R-:W-:Y:S01]  /*1a000*/  I2FP.F32.U32 R0, UR4 ;  /* 0x0000000400007c45 */ /* 0x000fe20008201000 */
[----:B0-----:R-:W-:Y:S01]  /*1a010*/  ULDC.64 UR16, c[0x0][0x628] ;  /* 0x00018a0000107ab9 */ /* 0x001fe20000000a00 */
        /* <DEDUP_REMOVED lines=24> */
.L_x_542:
        /* <DEDUP_REMOVED lines=24> */
[----:B------:R-:W-:Y:S01]  /*1a320*/  UMOV UR19, 0x1 ;  /* 0x0000000100137882 */ /* 0x000fe20000000000 */
[----:B------:R-:W-:Y:S01]  /*1a330*/  ULDC UR20, c[0x0][0x608] ;  /* 0x0001820000147ab9 */ /* 0x000fe20000000800 */
[----:B------:R-:W-:Y:S01]  /*1a340*/  USHF.L.U32 UR26, UR19, UR23, URZ ;  /* 0x00000017131a7299 */ /* 0x000fe2000800063f */
[----:B------:R-:W-:Y:S01]  /*1a350*/  ISETP.NE.AND.EX P0, PT, RZ, UR9, PT, P0 ;  /* 0x00000009ff007c0c */ /* 0x000fe2000bf05300 */
[----:B------:R-:W-:Y:S02]  /*1a360*/  USHF.R.U64 UR19, UR18, UR20, UR11 ;  /* 0x0000001412137299 */ /* 0x000fe4000800120b */
[----:B------:R-:W-:Y:S02]  /*1a370*/  USHF.R.U32.HI UR11, URZ, UR20, UR11 ;  /* 0x000000143f0b7299 */ /* 0x000fe4000801160b */
[----:B------:R-:W-:-:S02]  /*1a380*/  UIADD3 UR15, -UR15, URZ, URZ ;  /* 0x0000003f0f0f7290 */ /* 0x000fc4000fffe13f */
[----:B------:R-:W-:Y:S01]  /*1a390*/  USHF.R.U64 UR20, UR19, UR23, UR11 ;  /* 0x0000001713147299 */ /* 0x000fe2000800120b */
[----:B------:R-:W-:Y:S01]  /*1a3a0*/  ULDC UR16, c[0x0][0x144] ;  /* 0x0000510000107ab9 */ /* 0x000fe20000000800 */
[----:B------:R-:W-:Y:S01]  /*1a3b0*/  ULDC UR6, c[0x0][0x600] ;  /* 0x0001800000067ab9 */ /* 0x000fe20000000800 */
[----:B------:R-:W-:Y:S02]  /*1a3c0*/  USHF.R.U32.HI UR11, URZ, UR23, UR11 ;  /* 0x000000173f0b7299 */ /* 0x000fe4000801160b */
[----:B------:R-:W-:Y:S02]  /*1a3d0*/  UIMAD UR23, UR16, UR15, UR4 ;  /* 0x0000000f101772a4 */ /* 0x000fe4000f8e0204 */
[----:B------:R-:W-:Y:S02]  /*1a3e0*/  UIADD3 UR22, UR6, -0x1, URZ ;  /* 0xffffffff06167890 */ /* 0x000fe4000fffe03f */
[----:B------:R-:W-:Y:S02]  /*1a3f0*/  ULOP3.LUT UR27, URZ, UR13, URZ, 0x33, !UPT ;  /* 0x0000000d3f1b7292 */ /* 0x000fe4000f8e333f */
        /* <DEDUP_REMOVED lines=18> */
.L_x_543:
[----:B------:R-:W-:Y:S01]  /*1a520*/  UISETP.NE.AND UP0, UPT, UR45, URZ, UPT ;  /* 0x0000003f2d00728c */ /* 0x000fe2000bf05270 */
[----:B------:R-:W-:Y:S01]  /*1a530*/  IMAD.MOV.U32 R0, RZ, RZ, 0x1 ;  /* 0x00000001ff007424 */ /* 0x000fe200078e00ff */
[----:B------:R-:W-:Y:S01]  /*1a540*/  USHF.R.U64 UR8, UR4, UR24, UR11 ;  /* 0x0000001804087299 */ /* 0x000fe2000800120b */
[----:B------:R-:W-:Y:S01]  /*1a550*/  MOV R9, UR5 ;  /* 0x0000000500097c02 */ /* 0x000fe20008000f00 */
[----:B------:R-:W-:Y:S02]  /*1a560*/  ULOP3.LUT UR4, UR19, UR27, URZ, 0xc0, !UPT ;  /* 0x0000001b13047292 */ /* 0x000fe4000f8ec03f */
[----:B------:R-:W-:Y:S02]  /*1a570*/  ULOP3.LUT UR18, UR18, UR22, URZ, 0xc0, !UPT ;  /* 0x0000001612127292 */ /* 0x000fe4000f8ec03f */
[----:B------:R-:W-:-:S03]  /*1a580*/  UIMAD UR4, UR26, UR8, UR4 ;  /* 0x000000081a0472a4 */ /* 0x000fc6000f8e0204 */
[----:B------:R-:W-:Y:S02]  /*1a590*/  @UP0 UIMAD UR23, UR28, UR21, UR7 ;  /* 0x000000151c1702a4 */ /* 0x000fe4000f8e0207 */
[----:B------:R-:W-:-:S03]  /*1a5a0*/  UIADD3 UR7, -UR8, URZ, URZ ;  /* 0x0000003f08077290 */ /* 0x000fc6000fffe13f */
[----:B------:R-:W-:Y:S01]  /*1a5b0*/  ULDC UR8, c[0x0][0x610] ;  /* 0x0001840000087ab9 */ /* 0x000fe20000000800 */
[----:B------:R-:W-:Y:S02]  /*1a5c0*/  UIMAD UR7, UR7, UR25, UR20 ;  /* 0x00000019070772a4 */ /* 0x000fe4000f8e0214 */
[----:B------:R-:W-:Y:S02]  /*1a5d0*/  UIMAD UR4, UR4, UR8, UR23 ;  /* 0x00000008040472a4 */ /* 0x000fe4000f8e0217 */
[----:B------:R-:W-:-:S04]  /*1a5e0*/  UIMAD UR7, UR7, UR6, UR18 ;  /* 0x00000006070772a4 */ /* 0x000fc8000f8e0212 */
[----:B------:R-:W-:Y:S02]  /*1a5f0*/  USEL UR6, UR7, UR4, !UP0 ;  /* 0x0000000407067287 */ /* 0x000fe4000c000000 */
[----:B------:R-:W-:-:S04]  /*1a600*/  USEL UR4, UR4, UR7, !UP0 ;  /* 0x0000000704047287 */ /* 0x000fc8000c000000 */
[----:B------:R-:W-:Y:S02]  /*1a610*/  IMAD.U32 R2, RZ, RZ, UR6 ;  /* 0x00000006ff027e24 */ /* 0x000fe4000f8e00ff */
[----:B------:R-:W-:-:S07]  /*1a620*/  IMAD.U32 R3, RZ, RZ, UR4 ;  /* 0x00000004ff037e24 */ /* 0x000fce000f8e00ff */
.L_x_541:
[----:B------:R-:W-:-:S08]  /*1a630*/  NOP ;  /* 0x0000000000007918 */ /* 0x000fd00000000000 */
[----:B0-----:R-:W0:-:S00]  /*1a640*/  USETMAXREG.DEALLOC.CTAPOOL 0x18 ;  /* 0x00000018000079c8 */ /* 0x001e0000080e0500 */
[----:B------:R-:W-:-:S13]  /*1a650*/  ISETP.NE.AND P0, PT, RZ, UR10, PT ;  /* 0x0000000aff007c0c */ /* 0x000fda000bf05270 */
[----:B------:R-:W-:Y:S05]  /*1a660*/  @P0 EXIT ;  /* 0x000000000000094d */ /* 0x000fea0003800000 */
[----:B0-----:R-:W-:Y:S01]  /*1a670*/  LOP3.LUT P0, RZ, R0, 0xff, RZ, 0xc0, !PT ;  /* 0x000000ff00ff7812 */ /* 0x001fe2000780c0ff */
[----:B------:R-:W-:Y:S01]  /*1a680*/  IMAD.MOV.U32 R0, RZ, RZ, 0x1 ;  /* 0x00000001ff007424 */ /* 0x000fe200078e00ff */
[----:B------:R-:W-:-:S11]  /*1a690*/  MOV R6, RZ ;  /* 0x000000ff00067202 */ /* 0x000fd60000000f00 */
[----:B------:R-:W-:Y:S05]  /*1a6a0*/  @!P0 BRA `(.L_x_544) ;  /* 0x0000000c005c8947 */ /* 0x000fea0003800000 */
[----:B------:R-:W0:Y:S01]  /*1a6b0*/  S2R R4, SR_TID.X ;  /* 0x0000000000047919 */ /* 0x000e220000002100 */
[----:B------:R-:W-:Y:S01]  /*1a6c0*/  ULDC UR4, c[0x0][0x28c] ;  /* 0x0000a30000047ab9 */ /* 0x000fe20000000800 */
[----:B------:R-:W-:Y:S01]  /*1a6d0*/  ULDC UR6, c[0x0][0x658] ;  /* 0x0001960000067ab9 */ /* 0x000fe20000000800 */
[----:B------:R-:W-:Y:S01]  /*1a6e0*/  UIADD3 UR10, UR4, 0x3f, URZ ;  /* 0x0000003f040a7890 */ /* 0x000fe2000fffe03f */
[----:B------:R-:W-:Y:S01]  /*1a6f0*/  BSSY B0, `(.L_x_544) ;  /* 0x00000d2000007945 */ /* 0x000fe20003800000 */
[----:B------:R-:W-:Y:S01]  /*1a700*/  UMOV UR7, 0xffffffff ;  /* 0xffffffff00077882 */ /* 0x000fe20000000000 */
[----:B------:R-:W-:Y:S01]  /*1a710*/  ULDC UR5, c[0x0][0x600] ;  /* 0x0001800000057ab9 */ /* 0x000fe20000000800 */
[----:B------:R-:W-:Y:S01]  /*1a720*/  UMOV UR9, 0x1 ;  /* 0x0000000100097882 */ /* 0x000fe20000000000 */
[----:B------:R-:W-:Y:S01]  /*1a730*/  USHF.L.U32 UR7, UR7, UR6, URZ ;  /* 0x0000000607077299 */ /* 0x000fe2000800063f */
[----:B------:R-:W-:Y:S01]  /*1a740*/  IMAD.MOV.U32 R8, RZ, RZ, 0x1 ;  /* 0x00000001ff087424 */ /* 0x000fe200078e00ff */
[----:B------:R-:W-:Y:S01]  /*1a750*/  UIADD3 UR4, UR5, -0x1, URZ ;  /* 0xffffffff05047890 */ /* 0x000fe2000fffe03f */
[----:B------:R-:W-:Y:S01]  /*1a760*/  IMAD.MOV.U32 R0, RZ, RZ, 0x1 ;  /* 0x00000001ff007424 */ /* 0x000fe200078e00ff */
[----:B------:R-:W-:Y:S01]  /*1a770*/  USHF.R.S32.HI UR11, URZ, 0x1f, UR10 ;  /* 0x0000001f3f0b7899 */ /* 0x000fe2000801140a */
[----:B------:R-:W-:Y:S01]  /*1a780*/  IMAD.MOV.U32 R6, RZ, RZ, RZ ;  /* 0x000000ffff067224 */ /* 0x000fe200078e00ff */
[----:B------:R-:W-:Y:S01]  /*1a790*/  ULDC UR8, c[0x0][0xc] ;  /* 0x0000030000087ab9 */ /* 0x000fe20000000800 */
[----:B------:R-:W-:-:S02]  /*1a7a0*/  USHF.L.U32 UR5, UR9, UR6, URZ ;  /* 0x0000000609057299 */ /* 0x000fc4000800063f */
[----:B------:R-:W-:Y:S01]  /*1a7b0*/  ULEA.HI UR11, UR11, UR10, URZ, 0x6 ;  /* 0x0000000a0b0b7291 */ /* 0x000fe2000f8f303f */
[----:B------:R-:W-:Y:S01]  /*1a7c0*/  ULDC UR9, c[0x0][0x10] ;  /* 0x0000040000097ab9 */ /* 0x000fe20000000800 */
[----:B------:R-:W-:Y:S02]  /*1a7d0*/  ULOP3.LUT UR6, URZ, UR7, URZ, 0x33, !UPT ;  /* 0x000000073f067292 */ /* 0x000fe4000f8e333f */
[----:B------:R-:W-:Y:S01]  /*1a7e0*/  UIMAD.WIDE.U32 UR8, UR8, UR9, URZ ;  /* 0x00000009080872a5 */ /* 0x000fe2000f8e003f */
[----:B------:R-:W-:Y:S01]  /*1a7f0*/  ULDC UR7, c[0x0][0x14] ;  /* 0x0000050000077ab9 */ /* 0x000fe20000000800 */
[----:B------:R-:W-:Y:S02]  /*1a800*/  USHF.R.S32.HI UR18, URZ, 0x6, UR11 ;  /* 0x000000063f127899 */ /* 0x000fe4000801140b */
[----:B------:R-:W-:Y:S02]  /*1a810*/  UIMAD.WIDE.U32 UR20, UR8, UR7, URZ ;  /* 0x00000007081472a5 */ /* 0x000fe4000f8e003f */
[----:B------:R-:W-:-:S02]  /*1a820*/  UIMAD UR13, UR9, UR7, URZ ;  /* 0x00000007090d72a4 */ /* 0x000fc4000f8e023f */
[----:B------:R-:W-:Y:S01]  /*1a830*/  ULOP3.LUT UR24, UR40, 0x2, URZ, 0xfc, !UPT ;  /* 0x0000000228187892 */ /* 0x000fe2000f8efc3f */
[C---:B0-----:R-:W-:Y:S01]  /*1a840*/  LOP3.LUT P2, RZ, R4.reuse, 0x7f, RZ, 0xc0, !PT ;  /* 0x0000007f04ff7812 */ /* 0x041fe2000784c0ff */
[----:B------:R-:W-:Y:S01]  /*1a850*/  UIADD3 UR13, UR21, UR13, URZ ;  /* 0x0000000d150d7290 */ /* 0x000fe2000fffe03f */
[----:B------:R-:W-:Y:S01]  /*1a860*/  LOP3.LUT P0, RZ, R4, 0x1f, RZ, 0xc0, !PT ;  /* 0x0000001f04ff7812 */ /* 0x000fe2000780c0ff */
[----:B------:R-:W-:Y:S01]  /*1a870*/  UIADD3 UR25, UR18, 0x1, URZ ;  /* 0x0000000112197890 */ /* 0x000fe2000fffe03f */
[----:B------:R-:W-:Y:S02]  /*1a880*/  ULDC.64 UR22, c[0x0][0x198] ;  /* 0x0000660000167ab9 */ /* 0x000fe40000000a00 */
[----:B------:R-:W-:-:S13]  /*1a890*/  PLOP3.LUT P0, PT, P0, P2, PT, 0x8a, 0x0 ;  /* 0x000000000000781c */ /* 0x000fda0000705172 */
.L_x_556:
[----:B------:R-:W-:-:S03]  /*1a8a0*/  UMOV UR7, 0xffffffff ;  /* 0xffffffff00077882 */ /* 0x000fc60000000000 */
[----:B------:R-:W-:Y:S05]  /*1a8b0*/  BRA.DIV UR7, `(.L_x_545) ;  /* 0x0000000e07ec7947 */ /* 0x000fea000b800000 */
[----:B------:R-:W-:-:S13]  /*1a8c0*/  ELECT P6, URZ, PT ;  /* 0x00000000003f782f */ /* 0x000fda00038c0000 */
.L_x_568:
[----:B------:R-:W0:Y:S01]  /*1a8d0*/  LDC R4, c[0x0][0x28c] ;  /* 0x0000a300ff047b82 */ /* 0x000e220000000800 */
[----:B------:R-:W-:Y:S01]  /*1a8e0*/  BSSY B1, `(.L_x_546) ;  /* 0x0000035000017945 */ /* 0x000fe20003800000 */
[----:B0-----:R-:W-:-:S13]  /*1a8f0*/  ISETP.LT.OR P6, PT, R4, 0x1, !P6 ;  /* 0x000000010400780c */ /* 0x001fda00077c1670 */
[----:B------:R-:W-:Y:S05]  /*1a900*/  @P6 BRA `(.L_x_547) ;  /* 0x0000000000c86947 */ /* 0x000fea0003800000 */
[----:B------:R-:W-:Y:S01]  /*1a910*/  IMAD.SHL.U32 R11, R3, 0x100, RZ ;  /* 0x00000100030b7824 */ /* 0x000fe200078e00ff */
[----:B------:R-:W-:Y:S01]  /*1a920*/  SHF.L.U32 R2, R2, 0x8, RZ ;  /* 0x0000000802027819 */ /* 0x000fe200000006ff */
[----:B------:R-:W-:Y:S01]  /*1a930*/  IMAD.MOV.U32 R12, RZ, RZ, RZ ;  /* 0x000000ffff0c7224 */ /* 0x000fe200078e00ff */
[----:B------:R-:W-:Y:S01]  /*1a940*/  MOV R3, R0 ;  /* 0x0000000000037202 */ /* 0x000fe20000000f00 */
[----:B------:R-:W-:Y:S02]  /*1a950*/  IMAD.U32 R14, RZ, RZ, UR25 ;  /* 0x00000019ff0e7e24 */ /* 0x000fe4000f8e00ff */
[----:B------:R-:W-:-:S07]  /*1a960*/  IMAD.MOV.U32 R4, RZ, RZ, R6 ;  /* 0x000000ffff047224 */ /* 0x000fce00078e0006 */
.L_x_551:
[----:B------:R-:W0:Y:S01]  /*1a970*/  S2R R10, SR_CgaCtaId ;  /* 0x00000000000a7919 */ /* 0x000e220000008800 */
[----:B------:R-:W-:Y:S01]  /*1a980*/  MOV R5, 0x400 ;  /* 0x0000040000057802 */ /* 0x000fe20000000f00 */
[----:B------:R-:W1:Y:S03]  /*1a990*/  @!P2 LDC R7, c[0x0][0x500] ;  /* 0x00014000ff07ab82 */ /* 0x000e660000000800 */
[----:B0-----:R-:W-:Y:S02]  /*1a9a0*/  LEA R13, R10, R5, 0x18 ;  /* 0x000000050a0d7211 */ /* 0x001fe400078ec0ff */
[----:B------:R-:W-:-:S03]  /*1a9b0*/  SHF.L.U32 R5, R3, 0x1f, RZ ;  /* 0x0000001f03057819 */ /* 0x000fc600000006ff */
[----:B------:R-:W-:-:S04]  /*1a9c0*/  IMAD R10, R4, 0x8, R13 ;  /* 0x00000008040a7824 */ /* 0x000fc800078e020d */
[----:B------:R-:W0:Y:S02]  /*1a9d0*/  SYNCS.PHASECHK.TRANS64.TRYWAIT P1, [R10+URZ+0x28], R5 ;  /* 0x000028050a0075a7 */ /* 0x000e24000802017f */
[----:B01----:R-:W-:Y:S05]  /*1a9e0*/  @!P1 BRA `(.L_x_548) ;  /* 0x0000000c00c09947 */ /* 0x003fea0003800000 */
.L_x_569:
[----:B------:R-:W-:Y:S01]  /*1a9f0*/  UPRMT UR7, UR24, 0x9910, URZ ;  /* 0x0000991018077896 */ /* 0x000fe2000800003f */
[----:B------:R1:W-:Y:S03]  /*1aa00*/  @!P2 SYNCS.ARRIVE.TRANS64 RZ, [R10+URZ], R7 ;  /* 0x000000070affa9a7 */ /* 0x0003e6000800003f */
[----:B------:R-:W-:-:S06]  /*1aa10*/  UISETP.NE.AND UP0, UPT, UR7, 0x2, UPT ;  /* 0x000000020700788c */ /* 0x000fcc000bf05270 */
[----:B------:R-:W-:-:S13]  /*1aa20*/  PLOP3.LUT P1, PT, PT, PT, UP0, 0x80, 0x0 ;  /* 0x000000000000781c */ /* 0x000fda0003f2f008 */
[----:B-1----:R-:W-:Y:S05]  /*1aa30*/  @P1 BRA `(.L_x_549) ;  /* 0x0000000000041947 */ /* 0x002fea0003800000 */
[----:B------:R-:W-:Y:S01]  /*1aa40*/  BPT.TRAP 0x1 ;  /* 0x000000040000795c */ /* 0x000fe20000300000 */
.L_x_549:
[----:B------:R-:W-:Y:S05]  /*1aa50*/  @P0 BRA `(.L_x_550) ;  /* 0x0000000000040947 */ /* 0x000fea0003800000 */
[----:B------:R-:W-:Y:S01]  /*1aa60*/  BPT.TRAP 0x1 ;  /* 0x000000040000795c */ /* 0x000fe20000300000 */
.L_x_550:
[----:B------:R-:W-:Y:S01]  /*1aa70*/  IMAD R13, R4, 0x8000, R13 ;  /* 0x00008000040d7824 */ /* 0x000fe200078e020d */
[----:B------:R-:W-:Y:S01]  /*1aa80*/  R2UR UR9, R10 ;  /* 0x000000000a0972ca */ /* 0x000fe200000e0000 */
[----:B------:R-:W-:Y:S01]  /*1aa90*/  VIADD R14, R14, 0xffffffff ;  /* 0xffffffff0e0e7836 */ /* 0x000fe20000000000 */
[----:B------:R-:W-:Y:S01]  /*1aaa0*/  UIADD3 UR14, UP0, UR22, 0xf0, URZ ;  /* 0x000000f0160e7890 */ /* 0x000fe2000ff1e03f */
[----:B------:R-:W-:Y:S01]  /*1aab0*/  R2UR UR11, R11 ;  /* 0x000000000b0b72ca */ /* 0x000fe200000e0000 */
[----:B------:R-:W-:Y:S01]  /*1aac0*/  UIADD3 UR26, UP1, UR22, 0x1f0, URZ ;  /* 0x000001f0161a7890 */ /* 0x000fe2000ff3e03f */
[----:B------:R-:W-:Y:S01]  /*1aad0*/  R2UR UR7, R13 ;  /* 0x000000000d0772ca */ /* 0x000fe200000e0000 */
[----:B------:R-:W-:Y:S01]  /*1aae0*/  UIADD3.X UR15, URZ, UR23, URZ, UP0, !UPT ;  /* 0x000000173f0f7290 */ /* 0x000fe200087fe43f */
[----:B------:R-:W-:Y:S01]  /*1aaf0*/  R2UR UR10, R12 ;  /* 0x000000000c0a72ca */ /* 0x000fe200000e0000 */
[----:B------:R-:W-:Y:S01]  /*1ab00*/  UIADD3.X UR27, URZ, UR23, URZ, UP1, !UPT ;  /* 0x000000173f1b7290 */ /* 0x000fe20008ffe43f */
[----:B------:R-:W-:Y:S01]  /*1ab10*/  R2UR UR12, R9 ;  /* 0x00000000090c72ca */ /* 0x000fe200000e0000 */
[----:B------:R-:W-:Y:S01]  /*1ab20*/  UMOV UR16, 0x0 ;  /* 0x0000000000107882 */ /* 0x000fe20000000000 */
[----:B------:R-:W-:Y:S01]  /*1ab30*/  R2UR UR19, R2 ;  /* 0x00000000021372ca */ /* 0x000fe200000e0000 */
[----:B------:R-:W-:Y:S01]  /*1ab40*/  UMOV UR17, 0x10000000 ;  /* 0x1000000000117882 */ /* 0x000fe20000000000 */
[----:B------:R-:W-:Y:S01]  /*1ab50*/  ISETP.GT.AND P3, PT, R14, 0x1, PT ;  /* 0x000000010e00780c */ /* 0x000fe20003f64270 */
[----:B------:R-:W-:Y:S01]  /*1ab60*/  VIADD R12, R12, 0x40 ;  /* 0x000000400c0c7836 */ /* 0x000fe20000000000 */
[----:B------:R-:W-:-:S03]  /*1ab70*/  IADD3 R4, R4, 0x1, RZ ;  /* 0x0000000104047810 */ /* 0x000fc60007ffe0ff */
[----:B------:R-:W-:Y:S01]  /*1ab80*/  UIADD3 UR8, UR7, 0x100, URZ ;  /* 0x0000010007087890 */ /* 0x000fe2000fffe03f */
[----:B------:R-:W-:Y:S01]  /*1ab90*/  ISETP.NE.AND P1, PT, R4, 0x5, PT ;  /* 0x000000050400780c */ /* 0x000fe20003f25270 */
[----:B------:R-:W-:-:S03]  /*1aba0*/  UIADD3 UR7, UR7, 0x28100, URZ ;  /* 0x0002810007077890 */ /* 0x000fc6000fffe03f */
[----:B0-----:R-:W-:Y:S02]  /*1abb0*/  SEL R10, RZ, 0x1, P1 ;  /* 0x00000001ff0a7807 */ /* 0x001fe40000800000 */
[----:B------:R-:W-:Y:S02]  /*1abc0*/  SEL R4, R4, RZ, P1 ;  /* 0x000000ff04047207 */ /* 0x000fe40000800000 */
[----:B------:R0:W-:Y:S01]  /*1abd0*/  UTMALDG.3D [UR8], [UR14], desc[UR16] ;  /* 0x000010080e0075b4 */ /* 0x0001e20008011000 */
[----:B------:R-:W-:Y:S01]  /*1abe0*/  LOP3.LUT R3, R3, R10, RZ, 0x3c, !PT ;  /* 0x0000000a03037212 */ /* 0x000fe200078e3cff */
[----:B0-----:R-:W-:Y:S01]  /*1abf0*/  UMOV UR8, UR7 ;  /* 0x0000000700087c82 */ /* 0x001fe20008000000 */
[----:B------:R-:W-:Y:S02]  /*1ac00*/  UMOV UR11, UR19 ;  /* 0x00000013000b7c82 */ /* 0x000fe40008000000 */
[----:B------:R0:W-:Y:S02]  /*1ac10*/  UTMALDG.3D [UR8], [UR26], desc[UR16] ;  /* 0x000010081a0075b4 */ /* 0x0001e40008011000 */
[----:B0-----:R-:W-:Y:S05]  /*1ac20*/  @P3 BRA `(.L_x_551) ;  /* 0xfffffffc00503947 */ /* 0x001fea000383ffff */
.L_x_547:
[----:B------:R-:W-:Y:S05]  /*1ac30*/  BSYNC B1 ;  /* 0x0000000000017941 */ /* 0x000fea0003800000 */
.L_x_546:
[----:B------:R-:W2:Y:S01]  /*1ac40*/  LDL.LU R15, [R1+0x200] ;  /* 0x00020000010f7983 */ /* 0x000ea20000300800 */
[----:B------:R-:W-:Y:S01]  /*1ac50*/  LOP3.LUT P1, RZ, R8, 0xff, RZ, 0xc0, !PT ;  /* 0x000000ff08ff7812 */ /* 0x000fe2000782c0ff */
[----:B------:R-:W-:Y:S01]  /*1ac60*/  VIADD R6, R6, UR18 ;  /* 0x0000001206067c36 */ /* 0x000fe20008000000 */
[----:B------:R-:W-:Y:S01]  /*1ac70*/  ULDC.64 UR8, c[0x0][0x650] ;  /* 0x0001940000087ab9 */ /* 0x000fe20000000a00 */
[----:B------:R-:W3:Y:S01]  /*1ac80*/  LDL.LU R13, [R1+0x204] ;  /* 0x00020400010d7983 */ /* 0x000ee20000300800 */
[----:B------:R-:W-:Y:S01]  /*1ac90*/  UISETP.GE.U32.AND UP0, UPT, UR18, 0x5, UPT ;  /* 0x000000051200788c */ /* 0x000fe2000bf06070 */
[----:B------:R-:W-:Y:S01]  /*1aca0*/  BSSY B1, `(.L_x_552) ;  /* 0x0000074000017945 */ /* 0x000fe20003800000 */
[----:B------:R-:W-:Y:S01]  /*1acb0*/  IMAD.MOV.U32 R9, RZ, RZ, -0x1 ;  /* 0xffffffffff097424 */ /* 0x000fe200078e00ff */
[----:B------:R-:W-:Y:S02]  /*1acc0*/  PRMT R4, RZ, 0x7610, R4 ;  /* 0x00007610ff047816 */ /* 0x000fe40000000004 */
[----:B------:R-:W-:-:S02]  /*1acd0*/  PRMT R8, RZ, 0x7610, R8 ;  /* 0x00007610ff087816 */ /* 0x000fc40000000008 */
[----:B------:R-:W-:Y:S02]  /*1ace0*/  PLOP3.LUT P3, PT, PT, PT, UP0, 0x80, 0x0 ;  /* 0x000000000000781c */ /* 0x000fe40003f6f008 */
[----:B------:R-:W0:Y:S01]  /*1acf0*/  @P1 S2R R3, SR_CgaCtaId ;  /* 0x0000000000031919 */ /* 0x000e220000008800 */
[----:B------:R-:W-:-:S04]  /*1ad00*/  @P1 MOV R2, 0x400 ;  /* 0x0000040000021802 */ /* 0x000fc80000000f00 */
[----:B0-----:R-:W-:-:S04]  /*1ad10*/  @P1 LEA R2, R3, R2, 0x18 ;  /* 0x0000000203021211 */ /* 0x001fc800078ec0ff */
[----:B------:R0:W-:Y:S01]  /*1ad20*/  @P1 SYNCS.ARRIVE.TRANS64.A1T0 RZ, [R2+URZ+0x68], RZ ;  /* 0x000068ff02ff19a7 */ /* 0x0001e2000810003f */
[----:B------:R-:W-:Y:S02]  /*1ad30*/  ISETP.GT.U32.AND P1, PT, R6, 0x4, PT ;  /* 0x000000040600780c */ /* 0x000fe40003f24070 */
[----:B0-----:R-:W-:-:S04]  /*1ad40*/  MOV R2, UR18 ;  /* 0x0000001200027c02 */ /* 0x001fc80008000f00 */
[----:B------:R-:W-:Y:S01]  /*1ad50*/  ISETP.LT.U32.AND P1, PT, R2, 0x5, P1 ;  /* 0x000000050200780c */ /* 0x000fe20000f21070 */
[----:B------:R-:W-:-:S04]  /*1ad60*/  IMAD.WIDE.U32 R2, R6, -0x33333333, RZ ;  /* 0xcccccccd06027825 */ /* 0x000fc800078e00ff */
[----:B------:R-:W-:Y:S01]  /*1ad70*/  IMAD.MOV.U32 R2, RZ, RZ, -0x1 ;  /* 0xffffffffff027424 */ /* 0x000fe200078e00ff */
[----:B------:R-:W-:Y:S02]  /*1ad80*/  SHF.R.U32.HI R5, RZ, 0x2, R3 ;  /* 0x00000002ff057819 */ /* 0x000fe40000011603 */
[----:B------:R-:W-:-:S03]  /*1ad90*/  SEL R3, RZ, 0x1, !P1 ;  /* 0x00000001ff037807 */ /* 0x000fc60004800000 */
[----:B------:R-:W-:Y:S01]  /*1ada0*/  IMAD R6, R5, -0x5, R6 ;  /* 0xfffffffb05067824 */ /* 0x000fe200078e0206 */
[----:B------:R-:W-:Y:S01]  /*1adb0*/  LOP3.LUT R0, R0, R3, RZ, 0x3c, !PT ;  /* 0x0000000300007212 */ /* 0x000fe200078e3cff */
[----:B------:R-:W-:-:S03]  /*1adc0*/  IMAD.MOV.U32 R3, RZ, RZ, -0x1 ;  /* 0xffffffffff037424 */ /* 0x000fc600078e00ff */
[----:B------:R-:W-:Y:S02]  /*1add0*/  @P3 LOP3.LUT R0, R0, 0x1, R5, 0x78, !PT ;  /* 0x0000000100003812 */ /* 0x000fe400078e7805 */
[----:B---3--:R-:W-:-:S04]  /*1ade0*/  IADD3 R13, P1, R13, UR20, RZ ;  /* 0x000000140d0d7c10 */ /* 0x008fc8000ff3e0ff */
[----:B--2---:R-:W-:Y:S01]  /*1adf0*/  IADD3.X R15, R15, UR13, RZ, P1, !PT ;  /* 0x0000000d0f0f7c10 */ /* 0x004fe20008ffe4ff */
[----:B------:R0:W-:Y:S01]  /*1ae00*/  STL [R1+0x204], R13 ;  /* 0x0002040d01007387 */ /* 0x0001e20000100800 */
[----:B------:R-:W-:-:S03]  /*1ae10*/  ISETP.GE.U32.AND P1, PT, R13, UR8, PT ;  /* 0x000000080d007c0c */ /* 0x000fc6000bf26070 */
[----:B------:R0:W-:Y:S01]  /*1ae20*/  STL [R1+0x200], R15 ;  /* 0x0002000f01007387 */ /* 0x0001e20000100800 */
[----:B------:R-:W-:-:S13]  /*1ae30*/  ISETP.GE.U32.AND.EX P1, PT, R15, UR9, PT, P1 ;  /* 0x000000090f007c0c */ /* 0x000fda000bf26110 */
[----:B0-----:R-:W-:Y:S05]  /*1ae40*/  @P1 BRA `(.L_x_553) ;  /* 0x0000000400641947 */ /* 0x001fea0003800000 */
[----:B------:R-:W0:Y:S01]  /*1ae50*/  S2R R7, SR_CTAID.X ;  /* 0x0000000000077919 */ /* 0x000e220000002500 */
[----:B------:R-:W-:Y:S01]  /*1ae60*/  ULDC UR7, c[0x0][0x150] ;  /* 0x0000540000077ab9 */ /* 0x000fe20000000800 */
[----:B------:R-:W1:Y:S01]  /*1ae70*/  LDC R4, c[0x0][0x144] ;  /* 0x00005100ff047b82 */ /* 0x000e620000000800 */
[----:B------:R-:W-:Y:S01]  /*1ae80*/  UISETP.NE.AND UP0, UPT, UR45, URZ, UPT ;  /* 0x0000003f2d00728c */ /* 0x000fe2000bf05270 */
[----:B------:R-:W2:Y:S01]  /*1ae90*/  S2R R5, SR_CTAID.Y ;  /* 0x0000000000057919 */ /* 0x000ea20000002600 */
[----:B------:R-:W-:Y:S01]  /*1aea0*/  ULDC.64 UR8, c[0x0][0x628] ;  /* 0x00018a0000087ab9 */ /* 0x000fe20000000a00 */
[----:B------:R-:W-:-:S03]  /*1aeb0*/  ULDC UR10, c[0x0][0x630] ;  /* 0x00018c00000a7ab9 */ /* 0x000fc60000000800 */
[----:B------:R-:W-:Y:S01]  /*1aec0*/  PLOP3.LUT P1, PT, PT, PT, UP0, 0x80, 0x0 ;  /* 0x000000000000781c */ /* 0x000fe20003f2f008 */
[----:B------:R-:W3:Y:S01]  /*1aed0*/  LDC R10, c[0x0][0x148] ;  /* 0x00005200ff0a7b82 */ /* 0x000ee20000000800 */
[----:B0-----:R-:W-:Y:S02]  /*1aee0*/  I2FP.F32.U32 R2, R7 ;  /* 0x0000000700027245 */ /* 0x001fe40000201000 */
[----:B--2---:R-:W-:-:S03]  /*1aef0*/  I2FP.F32.U32 R3, R5 ;  /* 0x0000000500037245 */ /* 0x004fc60000201000 */
[----:B------:R-:W-:Y:S01]  /*1af00*/  FMUL R2, R2, UR7 ;  /* 0x0000000702027c20 */ /* 0x000fe20008400000 */
[----:B------:R-:W-:Y:S02]  /*1af10*/  ULDC UR7, c[0x0][0x154] ;  /* 0x0000550000077ab9 */ /* 0x000fe40000000800 */
[----:B------:R-:W-:-:S03]  /*1af20*/  FMUL R9, R3, UR7 ;  /* 0x0000000703097c20 */ /* 0x000fc60008400000 */
[----:B------:R-:W0:Y:S08]  /*1af30*/  F2I.U32.TRUNC.NTZ R2, R2 ;  /* 0x0000000200027305 */ /* 0x000e30000020f000 */
[----:B------:R-:W2:Y:S01]  /*1af40*/  F2I.U32.TRUNC.NTZ R9, R9 ;  /* 0x0000000900097305 */ /* 0x000ea2000020f000 */
[----:B0-----:R-:W-:Y:S01]  /*1af50*/  IADD3 R3, -R2, RZ, RZ ;  /* 0x000000ff02037210 */ /* 0x001fe20007ffe1ff */
[----:B------:R-:W-:-:S04]  /*1af60*/  IMAD.MOV.U32 R2, RZ, RZ, R13 ;  /* 0x000000ffff027224 */ /* 0x000fc800078e000d */
[----:B-1----:R-:W-:Y:S02]  /*1af70*/  IMAD R7, R4, R3, R7 ;  /* 0x0000000304077224 */ /* 0x002fe400078e0207 */
[----:B--2---:R-:W-:-:S04]  /*1af80*/  IMAD.MOV R3, RZ, RZ, -R9 ;  /* 0x000000ffff037224 */ /* 0x004fc800078e0a09 */
[----:B---3--:R-:W-:Y:S01]  /*1af90*/  @P1 IMAD R7, R10, R3, R5 ;  /* 0x000000030a071224 */ /* 0x008fe200078e0205 */
[----:B------:R-:W-:Y:S01]  /*1afa0*/  ISETP.NE.U32.AND P1, PT, RZ, UR8, PT ;  /* 0x00000008ff007c0c */ /* 0x000fe2000bf25070 */
[----:B------:R-:W-:-:S03]  /*1afb0*/  IMAD.MOV.U32 R3, RZ, RZ, R15 ;  /* 0x000000ffff037224 */ /* 0x000fc600078e000f */
[----:B------:R-:W-:-:S13]  /*1afc0*/  ISETP.NE.AND.EX P1, PT, RZ, UR9, PT, P1 ;  /* 0x00000009ff007c0c */ /* 0x000fda000bf25310 */
[----:B------:R-:W-:Y:S05]  /*1afd0*/  @!P1 BRA `(.L_x_554) ;  /* 0x0000000000289947 */ /* 0x000fea0003800000 */
[----:B------:R-:W-:Y:S02]  /*1afe0*/  ULDC UR7, c[0x0][0x634] ;  /* 0x00018d0000077ab9 */ /* 0x000fe40000000800 */
[----:B------:R-:W-:-:S04]  /*1aff0*/  IADD3 R3, P1, R13, UR7, RZ ;  /* 0x000000070d037c10 */ /* 0x000fc8000ff3e0ff */
[----:B------:R-:W-:-:S05]  /*1b000*/  IADD3.X R9, RZ, R15, RZ, P1, !PT ;  /* 0x0000000fff097210 */ /* 0x000fca0000ffe4ff */
[----:B------:R-:W-:-:S04]  /*1b010*/  IMAD.WIDE.U32 R4, R9, UR8, RZ ;  /* 0x0000000809047c25 */ /* 0x000fc8000f8e00ff */
[----:B------:R-:W-:-:S04]  /*1b020*/  IMAD.WIDE.U32 R4, P1, R3, UR9, R4 ;  /* 0x0000000903047c25 */ /* 0x000fc8000f820004 */
[----:B------:R-:W-:-:S04]  /*1b030*/  IMAD.WIDE.U32 R2, R3, UR8, RZ ;  /* 0x0000000803027c25 */ /* 0x000fc8000f8e00ff */
[----:B------:R-:W-:Y:S01]  /*1b040*/  IMAD.MOV.U32 R2, RZ, RZ, R5 ;  /* 0x000000ffff027224 */ /* 0x000fe200078e0005 */
[----:B------:R-:W-:Y:S01]  /*1b050*/  IADD3 RZ, P3, R3, R4, RZ ;  /* 0x0000000403ff7210 */ /* 0x000fe20007f7e0ff */
[----:B------:R-:W-:-:S04]  /*1b060*/  IMAD.X R3, RZ, RZ, RZ, P1 ;  /* 0x000000ffff037224 */ /* 0x000fc800008e06ff */
[----:B------:R-:W-:-:S08]  /*1b070*/  IMAD.WIDE.U32.X R2, R9, UR9, R2, P3 ;  /* 0x0000000909027c25 */ /* 0x000fd000098e0402 */
.L_x_554:
[--C-:B------:R-:W-:Y:S01]  /*1b080*/  SHF.R.U64 R9, R2, UR10, R3.reuse ;  /* 0x0000000a02097c19 */ /* 0x100fe20008001203 */
[----:B------:R-:W-:Y:S01]  /*1b090*/  ULDC.64 UR8, c[0x0][0x620] ;  /* 0x0001880000087ab9 */ /* 0x000fe20000000a00 */
[----:B------:R-:W-:Y:S01]  /*1b0a0*/  SHF.R.U32.HI R2, RZ, UR10, R3 ;  /* 0x0000000aff027c19 */ /* 0x000fe20008011603 */
[----:B------:R-:W-:Y:S01]  /*1b0b0*/  IMAD.MOV.U32 R3, RZ, RZ, R15 ;  /* 0x000000ffff037224 */ /* 0x000fe200078e000f */
[----:B------:R-:W-:Y:S01]  /*1b0c0*/  IADD3 R11, P1, RZ, -R9, RZ ;  /* 0x80000009ff0b7210 */ /* 0x000fe20007f3e0ff */
[----:B------:R-:W-:-:S04]  /*1b0d0*/  ULDC UR7, c[0x0][0x618] ;  /* 0x0001860000077ab9 */ /* 0x000fc80000000800 */
[----:B------:R-:W-:-:S04]  /*1b0e0*/  IMAD.X R2, RZ, RZ, ~R2, P1 ;  /* 0x000000ffff027224 */ /* 0x000fc800008e0e02 */
[----:B------:R-:W-:-:S04]  /*1b0f0*/  IMAD R2, R2, UR8, RZ ;  /* 0x0000000802027c24 */ /* 0x000fc8000f8e02ff */
[----:B------:R-:W-:Y:S01]  /*1b100*/  IMAD R5, R11, UR9, R2 ;  /* 0x000000090b057c24 */ /* 0x000fe2000f8e0202 */
[----:B------:R-:W-:-:S05]  /*1b110*/  MOV R2, R13 ;  /* 0x0000000d00027202 */ /* 0x000fca0000000f00 */
[----:B------:R-:W-:Y:S01]  /*1b120*/  IMAD.WIDE.U32 R2, R11, UR8, R2 ;  /* 0x000000080b027c25 */ /* 0x000fe2000f8e0002 */
[----:B------:R-:W-:Y:S02]  /*1b130*/  ULDC.64 UR8, c[0x0][0x640] ;  /* 0x0001900000087ab9 */ /* 0x000fe40000000a00 */
[----:B------:R-:W-:Y:S01]  /*1b140*/  ISETP.NE.U32.AND P1, PT, RZ, UR8, PT ;  /* 0x00000008ff007c0c */ /* 0x000fe2000bf25070 */
[----:B------:R-:W-:-:S03]  /*1b150*/  IMAD.IADD R3, R3, 0x1, R5 ;  /* 0x0000000103037824 */ /* 0x000fc600078e0205 */
[----:B------:R-:W-:Y:S02]  /*1b160*/  ISETP.NE.AND.EX P1, PT, RZ, UR9, PT, P1 ;  /* 0x00000009ff007c0c */ /* 0x000fe4000bf25310 */
[--C-:B------:R-:W-:Y:S02]  /*1b170*/  SHF.R.U64 R10, R2, UR7, R3.reuse ;  /* 0x00000007020a7c19 */ /* 0x100fe40008001203 */
[----:B------:R-:W-:Y:S01]  /*1b180*/  SHF.R.U32.HI R3, RZ, UR7, R3 ;  /* 0x00000007ff037c19 */ /* 0x000fe20008011603 */
[----:B------:R-:W-:-:S03]  /*1b190*/  ULDC UR7, c[0x0][0x608] ;  /* 0x0001820000077ab9 */ /* 0x000fc60000000800 */
[--C-:B------:R-:W-:Y:S02]  /*1b1a0*/  SHF.R.U64 R12, R10, UR7, R3.reuse ;  /* 0x000000070a0c7c19 */ /* 0x100fe40008001203 */
[----:B------:R-:W-:Y:S01]  /*1b1b0*/  SHF.R.U32.HI R3, RZ, UR7, R3 ;  /* 0x00000007ff037c19 */ /* 0x000fe20008011603 */
[----:B------:R-:W-:-:S03]  /*1b1c0*/  ULDC UR7, c[0x0][0x658] ;  /* 0x0001960000077ab9 */ /* 0x000fc60000000800 */
[--C-:B------:R-:W-:Y:S02]  /*1b1d0*/  SHF.R.U64 R11, R12, UR7, R3.reuse ;  /* 0x000000070c0b7c19 */ /* 0x100fe40008001203 */
[----:B------:R-:W-:-:S03]  /*1b1e0*/  SHF.R.U32.HI R13, RZ, UR7, R3 ;  /* 0x00000007ff0d7c19 */ /* 0x000fc60008011603 */
[----:B------:R-:W-:Y:S01]  /*1b1f0*/  IMAD.MOV.U32 R2, RZ, RZ, R11 ;  /* 0x000000ffff027224 */ /* 0x000fe200078e000b */
[----:B------:R-:W-:Y:S01]  /*1b200*/  MOV R3, R13 ;  /* 0x0000000d00037202 */ /* 0x000fe20000000f00 */
[----:B------:R-:W-:Y:S06]  /*1b210*/  @!P1 BRA `(.L_x_555) ;  /* 0x0000000000289947 */ /* 0x000fec0003800000 */
[----:B------:R-:W-:Y:S02]  /*1b220*/  ULDC UR7, c[0x0][0x64c] ;  /* 0x0001930000077ab9 */ /* 0x000fe40000000800 */
[----:B------:R-:W-:-:S05]  /*1b230*/  IADD3 R3, P1, R11, UR7, RZ ;  /* 0x000000070b037c10 */ /* 0x000fca000ff3e0ff */
[----:B------:R-:W-:-:S04]  /*1b240*/  IMAD.X R13, RZ, RZ, R13, P1 ;  /* 0x000000ffff0d7224 */ /* 0x000fc800008e060d */
[----:B------:R-:W-:-:S04]  /*1b250*/  IMAD.WIDE.U32 R4, R13, UR8, RZ ;  /* 0x000000080d047c25 */ /* 0x000fc8000f8e00ff */
[----:B------:R-:W-:-:S04]  /*1b260*/  IMAD.WIDE.U32 R4, P1, R3, UR9, R4 ;  /* 0x0000000903047c25 */ /* 0x000fc8000f820004 */
[----:B------:R-:W-:-:S04]  /*1b270*/  IMAD.WIDE.U32 R2, R3, UR8, RZ ;  /* 0x0000000803027c25 */ /* 0x000fc8000f8e00ff */
[----:B------:R-:W-:Y:S01]  /*1b280*/  IMAD.MOV.U32 R2, RZ, RZ, R5 ;  /* 0x000000ffff027224 */ /* 0x000fe200078e0005 */
[----:B------:R-:W-:Y:S01]  /*1b290*/  IADD3 RZ, P3, R3, R4, RZ ;  /* 0x0000000403ff7210 */ /* 0x000fe20007f7e0ff */
[----:B------:R-:W-:-:S04]  /*1b2a0*/  IMAD.X R3, RZ, RZ, RZ, P1 ;  /* 0x000000ffff037224 */ /* 0x000fc800008e06ff */
[----:B------:R-:W-:-:S08]  /*1b2b0*/  IMAD.WIDE.U32.X R2, R13, UR9, R2, P3 ;  /* 0x000000090d027c25 */ /* 0x000fd000098e0402 */
.L_x_555:
[----:B------:R-:W-:Y:S01]  /*1b2c0*/  ULDC UR7, c[0x0][0x648] ;  /* 0x0001920000077ab9 */ /* 0x000fe20000000800 */
[----:B------:R-:W-:Y:S01]  /*1b2d0*/  LOP3.LUT R12, R12, UR6, RZ, 0xc0, !PT ;  /* 0x000000060c0c7c12 */ /* 0x000fe2000f8ec0ff */
[----:B------:R-:W-:Y:S01]  /*1b2e0*/  UISETP.NE.AND UP0, UPT, UR45, URZ, UPT ;  /* 0x0000003f2d00728c */ /* 0x000fe2000bf05270 */
[----:B------:R-:W-:Y:S01]  /*1b2f0*/  SHF.R.U64 R3, R2, UR7, R3 ;  /* 0x0000000702037c19 */ /* 0x000fe20008001203 */
[----:B------:R-:W-:Y:S01]  /*1b300*/  ULDC UR7, c[0x0][0x638] ;  /* 0x00018e0000077ab9 */ /* 0x000fe20000000800 */
[----:B------:R-:W-:Y:S02]  /*1b310*/  LOP3.LUT R4, R10, UR4, RZ, 0xc0, !PT ;  /* 0x000000040a047c12 */ /* 0x000fe4000f8ec0ff */
[C---:B------:R-:W-:Y:S01]  /*1b320*/  IADD3 R2, -R3.reuse, RZ, RZ ;  /* 0x000000ff03027210 */ /* 0x040fe20007ffe1ff */
[----:B------:R-:W-:Y:S01]  /*1b330*/  IMAD R12, R3, UR5, R12 ;  /* 0x00000005030c7c24 */ /* 0x000fe2000f8e020c */
[----:B------:R-:W-:Y:S02]  /*1b340*/  PLOP3.LUT P1, PT, PT, PT, UP0, 0x40, 0x0 ;  /* 0x000000000000781c */ /* 0x000fe40003f2e808 */
[----:B------:R-:W-:Y:S01]  /*1b350*/  PLOP3.LUT P3, PT, PT, PT, UP0, 0x40, 0x0 ;  /* 0x000000000000781c */ /* 0x000fe20003f6e808 */
[----:B------:R-:W-:Y:S01]  /*1b360*/  IMAD R11, R2, UR7, R11 ;  /* 0x00000007020b7c24 */ /* 0x000fe2000f8e020b */
[----:B------:R-:W-:-:S02]  /*1b370*/  ULDC UR7, c[0x0][0x610] ;  /* 0x0001840000077ab9 */ /* 0x000fc40000000800 */
[----:B------:R-:W-:Y:S01]  /*1b380*/  IMAD R7, R12, UR7, R7 ;  /* 0x000000070c077c24 */ /* 0x000fe2000f8e0207 */
[----:B------:R-:W-:Y:S02]  /*1b390*/  ULDC UR7, c[0x0][0x600] ;  /* 0x0001800000077ab9 */ /* 0x000fe40000000800 */
[----:B------:R-:W-:-:S05]  /*1b3a0*/  IMAD R4, R11, UR7, R4 ;  /* 0x000000070b047c24 */ /* 0x000fca000f8e0204 */
[----:B------:R-:W-:Y:S02]  /*1b3b0*/  SEL R2, R4, R7, P1 ;  /* 0x0000000704027207 */ /* 0x000fe40000800000 */
[----:B------:R-:W-:Y:S01]  /*1b3c0*/  SEL R3, R7, R4, P3 ;  /* 0x0000000407037207 */ /* 0x000fe20001800000 */
[----:B------:R-:W-:-:S07]  /*1b3d0*/  IMAD.MOV.U32 R4, RZ, RZ, 0x1 ;  /* 0x00000001ff047424 */ /* 0x000fce00078e00ff */
.L_x_553:
[----:B------:R-:W-:Y:S05]  /*1b3e0*/  BSYNC B1 ;  /* 0x0000000000017941 */ /* 0x000fea0003800000 */
.L_x_552:
[----:B------:R-:W-:-:S13]  /*1b3f0*/  LOP3.LUT P1, RZ, R4, 0xff, RZ, 0xc0, !PT ;  /* 0x000000ff04ff7812 */ /* 0x000fda000782c0ff */
[----:B------:R-:W-:Y:S05]  /*1b400*/  @P1 BRA `(.L_x_556) ;  /* 0xfffffff400241947 */ /* 0x000fea000383ffff */
[----:B------:R-:W-:Y:S05]  /*1b410*/  BSYNC B0 ;  /* 0x0000000000007941 */ /* 0x000fea0003800000 */
.L_x_544:
[----:B------:R-:W-:-:S03]  /*1b420*/  UMOV UR7, 0xffffffff ;  /* 0xffffffff00077882 */ /* 0x000fc60000000000 */
[----:B------:R-:W-:Y:S05]  /*1b430*/  BRA.DIV UR7, `(.L_x_557) ;  /* 0x0000000607407947 */ /* 0x000fea000b800000 */
[----:B------:R-:W-:-:S13]  /*1b440*/  ELECT P6, URZ, PT ;  /* 0x00000000003f782f */ /* 0x000fda00038c0000 */
.L_x_572:
[----:B------:R-:W-:Y:S04]  /*1b450*/  BSSY B0, `(.L_x_558) ;  /* 0x0000035000007945 */ /* 0x000fe80003800000 */
[----:B------:R-:W-:Y:S05]  /*1b460*/  @!P6 BRA `(.L_x_559) ;  /* 0x0000000000cce947 */ /* 0x000fea0003800000 */
[----:B------:R-:W-:-:S04]  /*1b470*/  ULOP3.LUT UR7, UR40, 0x2, URZ, 0xfc, !UPT ;  /* 0x0000000228077892 */ /* 0x000fc8000f8efc3f */
[----:B------:R-:W-:-:S06]  /*1b480*/  UISETP.NE.AND UP0, UPT, UR7, 0x3, UPT ;  /* 0x000000030700788c */ /* 0x000fcc000bf05270 */
[----:B------:R-:W-:-:S13]  /*1b490*/  PLOP3.LUT P0, PT, PT, PT, UP0, 0x80, 0x0 ;  /* 0x000000000000781c */ /* 0x000fda0003f0f008 */
[----:B------:R-:W-:Y:S05]  /*1b4a0*/  @!P0 BRA `(.L_x_560) ;  /* 0x0000000000048947 */ /* 0x000fea0003800000 */
[----:B------:R-:W-:Y:S01]  /*1b4b0*/  BPT.TRAP 0x1 ;  /* 0x000000040000795c */ /* 0x000fe20000300000 */
.L_x_560:
[----:B------:R-:W0:Y:S01]  /*1b4c0*/  S2R R3, SR_CgaCtaId ;  /* 0x0000000000037919 */ /* 0x000e220000008800 */
[----:B------:R-:W-:-:S04]  /*1b4d0*/  MOV R2, 0x400 ;  /* 0x0000040000027802 */ /* 0x000fc80000000f00 */
[----:B0-----:R-:W-:Y:S02]  /*1b4e0*/  LEA R3, R3, R2, 0x18 ;  /* 0x0000000203037211 */ /* 0x001fe400078ec0ff */
[----:B------:R-:W-:-:S03]  /*1b4f0*/  SHF.L.U32 R2, R0, 0x1f, RZ ;  /* 0x0000001f00027819 */ /* 0x000fc600000006ff */
[----:B------:R-:W-:-:S04]  /*1b500*/  VIADD R3, R3, 0x28 ;  /* 0x0000002803037836 */ /* 0x000fc80000000000 */
[----:B------:R-:W-:-:S04]  /*1b510*/  IMAD R5, R6, 0x8, R3 ;  /* 0x0000000806057824 */ /* 0x000fc800078e0203 */
[----:B------:R-:W0:Y:S02]  /*1b520*/  SYNCS.PHASECHK.TRANS64.TRYWAIT P0, [R5+URZ], R2 ;  /* 0x00000002050075a7 */ /* 0x000e24000800017f */
[----:B0-----:R-:W-:Y:S05]  /*1b530*/  @!P0 BRA `(.L_x_561) ;  /* 0x0000000400208947 */ /* 0x001fea0003800000 */
.L_x_573:
[----:B------:R-:W-:-:S04]  /*1b540*/  IADD3 R6, R6, 0x1, RZ ;  /* 0x0000000106067810 */ /* 0x000fc80007ffe0ff */
[----:B------:R-:W-:-:S04]  /*1b550*/  ISETP.NE.AND P0, PT, R6, 0x5, PT ;  /* 0x000000050600780c */ /* 0x000fc80003f05270 */
[----:B0-----:R-:W-:Y:S02]  /*1b560*/  SEL R5, RZ, 0x1, P0 ;  /* 0x00000001ff057807 */ /* 0x001fe40000000000 */
[----:B------:R-:W-:Y:S02]  /*1b570*/  SEL R6, R6, RZ, P0 ;  /* 0x000000ff06067207 */ /* 0x000fe40000000000 */
[----:B------:R-:W-:-:S03]  /*1b580*/  LOP3.LUT R5, R0, R5, RZ, 0x3c, !PT ;  /* 0x0000000500057212 */ /* 0x000fc600078e3cff */
[----:B------:R-:W-:Y:S01]  /*1b590*/  IMAD R7, R6, 0x8, R3 ;  /* 0x0000000806077824 */ /* 0x000fe200078e0203 */
[----:B------:R-:W-:-:S04]  /*1b5a0*/  SHF.L.U32 R0, R5, 0x1f, RZ ;  /* 0x0000001f05007819 */ /* 0x000fc800000006ff */
[----:B------:R-:W0:Y:S02]  /*1b5b0*/  SYNCS.PHASECHK.TRANS64.TRYWAIT P0, [R7+URZ], R0 ;  /* 0x00000000070075a7 */ /* 0x000e24000800017f */
[----:B0-----:R-:W-:Y:S05]  /*1b5c0*/  @!P0 BRA `(.L_x_562) ;  /* 0x0000000400108947 */ /* 0x001fea0003800000 */
.L_x_574:
[----:B0-----:R-:W-:-:S05]  /*1b5d0*/  VIADD R0, R6, 0x1 ;  /* 0x0000000106007836 */ /* 0x001fca0000000000 */
[----:B------:R-:W-:-:S04]  /*1b5e0*/  ISETP.NE.AND P0, PT, R0, 0x5, PT ;  /* 0x000000050000780c */ /* 0x000fc80003f05270 */
[----:B------:R-:W-:Y:S02]  /*1b5f0*/  SEL R2, RZ, 0x1, P0 ;  /* 0x00000001ff027807 */ /* 0x000fe40000000000 */
[----:B------:R-:W-:Y:S02]  /*1b600*/  SEL R4, R0, RZ, P0 ;  /* 0x000000ff00047207 */ /* 0x000fe40000000000 */
[----:B------:R-:W-:-:S03]  /*1b610*/  LOP3.LUT R5, R5, R2, RZ, 0x3c, !PT ;  /* 0x0000000205057212 */ /* 0x000fc600078e3cff */
[----:B------:R-:W-:Y:S01]  /*1b620*/  IMAD R7, R4, 0x8, R3 ;  /* 0x0000000804077824 */ /* 0x000fe200078e0203 */
[----:B------:R-:W-:-:S04]  /*1b630*/  SHF.L.U32 R0, R5, 0x1f, RZ ;  /* 0x0000001f05007819 */ /* 0x000fc800000006ff */
[----:B------:R-:W0:Y:S02]  /*1b640*/  SYNCS.PHASECHK.TRANS64.TRYWAIT P0, [R7+URZ], R0 ;  /* 0x00000000070075a7 */ /* 0x000e24000800017f */
[----:B0-----:R-:W-:Y:S05]  /*1b650*/  @!P0 BRA `(.L_x_563) ;  /* 0x0000000400008947 */ /* 0x001fea0003800000 */
.L_x_575:
[----:B0-----:R-:W-:-:S04]  /*1b660*/  IADD3 R0, R4, 0x1, RZ ;  /* 0x0000000104007810 */ /* 0x001fc80007ffe0ff */
        /* <DEDUP_REMOVED lines=8> */
.L_x_576:
[----:B0-----:R-:W-:-:S05]  /*1b6f0*/  VIADD R0, R4, 0x1 ;  /* 0x0000000104007836 */ /* 0x001fca0000000000 */
[----:B------:R-:W-:-:S04]  /*1b700*/  ISETP.NE.AND P0, PT, R0, 0x5, PT ;  /* 0x000000050000780c */ /* 0x000fc80003f05270 */
[----:B------:R-:W-:Y:S02]  /*1b710*/  SEL R2, RZ, 0x1, P0 ;  /* 0x00000001ff027807 */ /* 0x000fe40000000000 */
[----:B------:R-:W-:Y:S02]  /*1b720*/  SEL R0, R0, RZ, P0 ;  /* 0x000000ff00007207 */ /* 0x000fe40000000000 */
[----:B------:R-:W-:-:S03]  /*1b730*/  LOP3.LUT R2, R5, R2, RZ, 0x3c, !PT ;  /* 0x0000000205027212 */ /* 0x000fc600078e3cff */
[----:B------:R-:W-:Y:S01]  /*1b740*/  IMAD R3, R0, 0x8, R3 ;  /* 0x0000000800037824 */ /* 0x000fe200078e0203 */
[----:B------:R-:W-:-:S07]  /*1b750*/  SHF.L.U32 R0, R2, 0x1f, RZ ;  /* 0x0000001f02007819 */ /* 0x000fce00000006ff */
.L_x_565:
[----:B0-----:R0:W1:Y:S02]  /*1b760*/  SYNCS.PHASECHK.TRANS64.TRYWAIT P0, [R3+URZ], R0 ;  /* 0x00000000030075a7 */ /* 0x001064000800017f */
[----:B-1----:R-:W-:Y:S05]  /*1b770*/  @!P0 NANOSLEEP.SYNCS 0x989680 ;  /* 0x009896800000895d */ /* 0x002fea0003900000 */
[----:B------:R-:W1:Y:S02]  /*1b780*/  @!P0 SYNCS.PHASECHK.TRANS64 P0, [R3+URZ], R0 ;  /* 0x00000000030085a7 */ /* 0x000e64000800007f */
[----:B-1----:R-:W-:Y:S05]  /*1b790*/  @!P0 BRA `(.L_x_565) ;  /* 0xfffffffc00f08947 */ /* 0x002fea000383ffff */
.L_x_559:
[----:B------:R-:W-:Y:S05]  /*1b7a0*/  BSYNC B0 ;  /* 0x0000000000007941 */ /* 0x000fea0003800000 */
.L_x_558:
[----:B------:R-:W-:Y:S05]  /*1b7b0*/  EXIT ;  /* 0x000000000000794d */ /* 0x000fea0003800000 */
.L_x_17:
[----:B-1----:R1:W4:Y:S02]  /*1b7c0*/  SYNCS.PHASECHK.TRANS64.TRYWAIT P1, [R3+URZ], R0 ;  /* 0x00000000030075a7 */ /* 0x002324000802017f */
[----:B----4-:R-:W-:Y:S05]  /*1b7d0*/  @!P1 NANOSLEEP.SYNCS 0x989680 ;  /* 0x009896800000995d */ /* 0x010fea0003900000 */
[----:B------:R-:W4:Y:S02]  /*1b7e0*/  @!P1 SYNCS.PHASECHK.TRANS64 P1, [R3+URZ], R0 ;  /* 0x00000000030095a7 */ /* 0x000f24000802007f */
[----:B----4-:R-:W-:Y:S05]  /*1b7f0*/  @!P1 BRA `(.L_x_17) ;  /* 0xfffffffc00f09947 */ /* 0x010fea000383ffff */
[----:B------:R-:W-:Y:S05]  /*1b800*/  BRA `(.L_x_16) ;  /* 0xfffffe5c000c7947 */ /* 0x000fea000383ffff */
.L_x_22:
[----:B-1----:R-:W-:-:S04]  /*1b810*/  MOV R5, UR8 ;  /* 0x0000000800057c02 */ /* 0x002fc80008000f00 */
[----:B------:R1:W2:Y:S03]  /*1b820*/  SYNCS.PHASECHK.TRANS64.TRYWAIT P1, [R5+URZ], R4 ;  /* 0x00000004050075a7 */ /* 0x0002a6000802017f */
[----:B--2---:R-:W-:Y:S05]  /*1b830*/  @!P1 NANOSLEEP.SYNCS 0x989680 ;  /* 0x009896800000995d */ /* 0x004fea0003900000 */
[----:B------:R-:W2:Y:S02]  /*1b840*/  @!P1 SYNCS.PHASECHK.TRANS64 P1, [R5+URZ], R4 ;  /* 0x00000004050095a7 */ /* 0x000ea4000802007f */
[----:B--2---:R-:W-:Y:S05]  /*1b850*/  @!P1 BRA `(.L_x_22) ;  /* 0xfffffffc00ec9947 */ /* 0x004fea000383ffff */
[----:B------:R-:W-:Y:S05]  /*1b860*/  BRA `(.L_x_21) ;  /* 0xfffffe9000847947 */ /* 0x000fea000383ffff */
.L_x_545:
[----:B------:R-:W-:Y:S01]  /*1b870*/  BSSY B1, `(.L_x_566) ;  /* 0x0000006000017945 */ /* 0x000fe20003800000 */
[----:B------:R-:W-:-:S07]  /*1b880*/  IMAD.MOV.U32 R15, RZ, RZ, -0x1 ;  /* 0xffffffffff0f7424 */ /* 0x000fce00078e00ff */
[----:B------:R-:W-:Y:S05]  /*1b890*/  WARPSYNC.COLLECTIVE R15, `(.L_x_567) ;  /* 0x000000000f0c7348 */ /* 0x000fea0003c00000 */
[----:B------:R-:W-:Y:S02]  /*1b8a0*/  ELECT P6, UR62, PT ;  /* 0x00000000003e782f */ /* 0x000fe400038c0000 */
[----:B------:R-:W-:Y:S01]  /*1b8b0*/  MOV R14, UR62 ;  /* 0x0000003e000e7c02 */ /* 0x000fe20008000f00 */
[----:B------:R-:W-:Y:S10]  /*1b8c0*/  ENDCOLLECTIVE ;  /* 0x000000000000791b */ /* 0x000ff40003800000 */
.L_x_567:
[----:B------:R-:W-:Y:S05]  /*1b8d0*/  BSYNC B1 ;  /* 0x0000000000017941 */ /* 0x000fea0003800000 */
.L_x_566:
[----:B------:R-:W-:Y:S05]  /*1b8e0*/  BRA `(.L_x_568) ;  /* 0xffffffec00f87947 */ /* 0x000fea000383ffff */
.L_x_548:
[----:B0-----:R0:W1:Y:S02]  /*1b8f0*/  SYNCS.PHASECHK.TRANS64.TRYWAIT P1, [R10+URZ+0x28], R5 ;  /* 0x000028050a0075a7 */ /* 0x001064000802017f */
[----:B-1----:R-:W-:Y:S05]  /*1b900*/  @!P1 NANOSLEEP.SYNCS 0x989680 ;  /* 0x009896800000995d */ /* 0x002fea0003900000 */
[----:B------:R-:W1:Y:S02]  /*1b910*/  @!P1 SYNCS.PHASECHK.TRANS64 P1, [R10+URZ+0x28], R5 ;  /* 0x000028050a0095a7 */ /* 0x000e64000802007f */
[----:B-1----:R-:W-:Y:S05]  /*1b920*/  @!P1 BRA `(.L_x_548) ;  /* 0xfffffffc00f09947 */ /* 0x002fea000383ffff */
[----:B------:R-:W-:Y:S05]  /*1b930*/  BRA `(.L_x_569) ;  /* 0xfffffff0002c7947 */ /* 0x000fea000383ffff */
.L_x_557:
[----:B------:R-:W-:Y:S01]  /*1b940*/  BSSY B0, `(.L_x_570) ;  /* 0x0000006000007945 */ /* 0x000fe20003800000 */
[----:B------:R-:W-:-:S07]  /*1b950*/  IMAD.MOV.U32 R15, RZ, RZ, -0x1 ;  /* 0xffffffffff0f7424 */ /* 0x000fce00078e00ff */
[----:B------:R-:W-:Y:S05]  /*1b960*/  WARPSYNC.COLLECTIVE R15, `(.L_x_571) ;  /* 0x000000000f0c7348 */ /* 0x000fea0003c00000 */
[----:B------:R-:W-:Y:S02]  /*1b970*/  ELECT P6, UR62, PT ;  /* 0x00000000003e782f */ /* 0x000fe400038c0000 */
[----:B------:R-:W-:Y:S01]  /*1b980*/  MOV R14, UR62 ;  /* 0x0000003e000e7c02 */ /* 0x000fe20008000f00 */
[----:B------:R-:W-:Y:S10]  /*1b990*/  ENDCOLLECTIVE ;  /* 0x000000000000791b */ /* 0x000ff40003800000 */
.L_x_571:
[----:B------:R-:W-:Y:S05]  /*1b9a0*/  BSYNC B0 ;  /* 0x0000000000007941 */ /* 0x000fea0003800000 */
.L_x_570:
[----:B------:R-:W-:Y:S05]  /*1b9b0*/  BRA `(.L_x_572) ;  /* 0xfffffff800a47947 */ /* 0x000fea000383ffff */
.L_x_561:
[----:B0-----:R0:W1:Y:S02]  /*1b9c0*/  SYNCS.PHASECHK.TRANS64.TRYWAIT P0, [R5+URZ], R2 ;  /* 0x00000002050075a7 */ /* 0x001064000800017f */
[----:B-1----:R-:W-:Y:S05]  /*1b9d0*/  @!P0 NANOSLEEP.SYNCS 0x989680 ;  /* 0x009896800000895d */ /* 0x002fea0003900000 */
[----:B------:R-:W1:Y:S02]  /*1b9e0*/  @!P0 SYNCS.PHASECHK.TRANS64 P0, [R5+URZ], R2 ;  /* 0x00000002050085a7 */ /* 0x000e64000800007f */
[----:B-1----:R-:W-:Y:S05]  /*1b9f0*/  @!P0 BRA `(.L_x_561) ;  /* 0xfffffffc00f08947 */ /* 0x002fea000383ffff */
[----:B------:R-:W-:Y:S05]  /*1ba00*/  BRA `(.L_x_573) ;  /* 0xfffffff800cc7947 */ /* 0x000fea000383ffff */
.L_x_562:
[----:B0-----:R0:W1:Y:S02]  /*1ba10*/  SYNCS.PHASECHK.TRANS64.TRYWAIT P0, [R7+URZ], R0 ;  /* 0x00000000070075a7 */ /* 0x001064000800017f */
[----:B-1----:R-:W-:Y:S05]  /*1ba20*/  @!P0 NANOSLEEP.SYNCS 0x989680 ;  /* 0x009896800000895d */ /* 0x002fea0003900000 */
[----:B------:R-:W1:Y:S02]  /*1ba30*/  @!P0 SYNCS.PHASECHK.TRANS64 P0, [R7+URZ], R0 ;  /* 0x00000000070085a7 */ /* 0x000e64000800007f */
[----:B-1----:R-:W-:Y:S05]  /*1ba40*/  @!P0 BRA `(.L_x_562) ;  /* 0xfffffffc00f08947 */ /* 0x002fea000383ffff */
[----:B------:R-:W-:Y:S05]  /*1ba50*/  BRA `(.L_x_574) ;  /* 0xfffffff800dc7947 */ /* 0x000fea000383ffff */
.L_x_563:
[----:B0-----:R0:W1:Y:S02]  /*1ba60*/  SYNCS.PHASECHK.TRANS64.TRYWAIT P0, [R7+URZ], R0 ;  /* 0x00000000070075a7 */ /* 0x001064000800017f */
[----:B-1----:R-:W-:Y:S05]  /*1ba70*/  @!P0 NANOSLEEP.SYNCS 0x989680 ;  /* 0x009896800000895d */ /* 0x002fea0003900000 */
[----:B------:R-:W1:Y:S02]  /*1ba80*/  @!P0 SYNCS.PHASECHK.TRANS64 P0, [R7+URZ], R0 ;  /* 0x00000000070085a7 */ /* 0x000e64000800007f */
[----:B-1----:R-:W-:Y:S05]  /*1ba90*/  @!P0 BRA `(.L_x_563) ;  /* 0xfffffffc00f08947 */ /* 0x002fea000383ffff */
[----:B------:R-:W-:Y:S05]  /*1baa0*/  BRA `(.L_x_575) ;  /* 0xfffffff800ec7947 */ /* 0x000fea000383ffff */
.L_x_564:
[----:B0-----:R0:W1:Y:S02]  /*1bab0*/  SYNCS.PHASECHK.TRANS64.TRYWAIT P0, [R7+URZ], R0 ;  /* 0x00000000070075a7 */ /* 0x001064000800017f */
[----:B-1----:R-:W-:Y:S05]  /*1bac0*/  @!P0 NANOSLEEP.SYNCS 0x989680 ;  /* 0x009896800000895d */ /* 0x002fea0003900000 */
[----:B------:R-:W1:Y:S02]  /*1bad0*/  @!P0 SYNCS.PHASECHK.TRANS64 P0, [R7+URZ], R0 ;  /* 0x00000000070085a7 */ /* 0x000e64000800007f */
[----:B-1----:R-:W-:Y:S05]  /*1bae0*/  @!P0 BRA `(.L_x_564) ;  /* 0xfffffffc00f08947 */ /* 0x002fea000383ffff */
[----:B------:R-:W-:Y:S05]  /*1baf0*/  BRA `(.L_x_576) ;  /* 0xfffffff800fc7947 */ /* 0x000fea000383ffff */
.L_x_577:
[----:B------:R-:W-:-:S00]  /*1bb00*/  BRA `(.L_x_577) ;  /* 0xfffffffc00fc7947 */ /* 0x000fc0000383ffff */
[----:B------:R-:W-:-:S00]  /*1bb10*/  NOP ;  /* 0x0000000000007918 */ /* 0x000fc00000000000 */
        /* <DEDUP_REMOVED lines=14> */
.L_x_578:


//--------------------- .nv.global.init           --------------------------
	.section	.nv.global.init,"aw",@progbits
.nv.global.init:
	.type		$str$22,@object
	.size		$str$22,($str$23 - $str$22)
$str$22:
        /*0000*/ 	.byte	0x6b, 0x5f, 0x74, 0x69, 0x6c, 0x65, 0x5f, 0x63, 0x6f, 0x75, 0x6e, 0x74, 0x20, 0x3e, 0x3d, 0x20
        /*0010*/ 	.byte	0x31, 0x00
	.type		$str$23,@object
	.size		$str$23,(__unnamed_1 - $str$23)
$str$23:
        /*0012*/ 	.byte	0x2f, 0x74, 0x6d, 0x70, 0x2f, 0x63, 0x75, 0x74, 0x6c, 0x61, 0x73, 0x73, 0x5f, 0x73, 0x77, 0x65
        /*0022*/ 	.byte	0x65, 0x70, 0x5f, 0x73, 0x72, 0x63, 0x2f, 0x69, 0x6e, 0x63, 0x6c, 0x75, 0x64, 0x65, 0x2f, 0x63
        /*0032*/ 	.byte	0x75, 0x74, 0x6c, 0x61, 0x73, 0x73, 0x2f, 0x67, 0x65, 0x6d, 0x6d, 0x2f, 0x63, 0x6f, 0x6c, 0x6c
        /*0042*/ 	.byte	0x65, 0x63, 0x74, 0x69, 0x76, 0x65, 0x2f, 0x73, 0x6d, 0x39, 0x30, 0x5f, 0x6d, 0x6d, 0x61, 0x5f
        /*0052*/ 	.byte	0x74, 0x6d, 0x61, 0x5f, 0x67, 0x6d, 0x6d, 0x61, 0x5f, 0x73, 0x73, 0x5f, 0x77, 0x61, 0x72, 0x70
        /*0062*/ 	.byte	0x73, 0x70, 0x65, 0x63, 0x69, 0x61, 0x6c, 0x69, 0x7a, 0x65, 0x64, 0x2e, 0x68, 0x70, 0x70, 0x00
	.type		__unnamed_1,@object
	.size		__unnamed_1,(.L_0 - __unnamed_1)
__unnamed_1:
        /* <DEDUP_REMOVED lines=181> */
        /*0bc2*/ 	.byte	0x65, 0x6e, 0x74, 0x69, 0x74, 0x79, 0x5d, 0x00
.L_0:


//--------------------- .nv.shared._ZN7cutlass13device_kernelINS_4gemm6kernel13GemmUniversalIN4cute5tupleIJiiiiEEENS1_10collective13CollectiveMmaINS1_34MainloopSm90TmaGmmaWarpSpecializedILi5ENS5_IJNS4_1CILi1EEESB_SB_EEENS1_35KernelTmaWarpSpecializedCooperativeEEENS5_IJNSA_ILi256EEESF_NSA_ILi64EEEEEENS_10bfloat16_tENS5_IJlSB_lEEESI_SJ_NS4_8TiledMMAINS4_8MMA_AtomIJNS4_4SM904GMMA28MMA_64x256x16_F32BF16BF16_SSILNSN_5MajorE0ELSP_0ELNSN_7ScaleInE1ELSQ_1EEEEEENS4_6LayoutINS5_IJNSA_ILi2EEESB_SB_EEENS5_IJSB_NSA_ILi0EEESW_EEEEENS5_IJNS4_10UnderscoreESZ_SZ_EEEEENS4_13SM90_TMA_LOADENS4_14ComposedLayoutINS4_7SwizzleILi3ELi4ELi3EEENS4_18smem_ptr_flag_bitsILi16EEENST_INS5_IJNSA_ILi8EEESG_EEENS5_IJSG_SB_EEEEEEEvNS4_8identityES12_S1C_vS1D_EENS_8epilogue10collective6detail29Sm90TmaWarpSpecializedAdapterINS1G_15DefaultEpilogueISI_SJ_SJ_NS1F_6thread17LinearCombinationISI_Li1EffLNS1K_9ScaleType4KindE0ELNS_15FloatRoundStyleE2ESI_EENS1_15EpilogueDefaultEEEEEvvEEEEvNT_6ParamsE --------------------------
	.section	.nv.shared._ZN7cutlass13device_kernelINS_4gemm6kernel13GemmUniversalIN4cute5tupleIJiiiiEEENS1_10collective13CollectiveMmaINS1_34MainloopSm90TmaGmmaWarpSpecializedILi5ENS5_IJNS4_1CILi1EEESB_SB_EEENS1_35KernelTmaWarpSpecializedCooperativeEEENS5_IJNSA_ILi256EEESF_NSA_ILi64EEEEEENS_10bfloat16_tENS5_IJlSB_lEEESI_SJ_NS4_8TiledMMAINS4_8MMA_AtomIJNS4_4SM904GMMA28MMA_64x256x16_F32BF16BF16_SSILNSN_5MajorE0ELSP_0ELNSN_7ScaleInE1ELSQ_1EEEEEENS4_6LayoutINS5_IJNSA_ILi2EEESB_SB_EEENS5_IJSB_NSA_ILi0EEESW_EEEEENS5_IJNS4_10UnderscoreESZ_SZ_EEEEENS4_13SM90_TMA_LOADENS4_14ComposedLayoutINS4_7SwizzleILi3ELi4ELi3EEENS4_18smem_ptr_flag_bitsILi16EEENST_INS5_IJNSA_ILi8EEESG_EEENS5_IJSG_SB_EEEEEEEvNS4_8identityES12_S1C_vS1D_EENS_8epilogue10collective6detail29Sm90TmaWarpSpecializedAdapterINS1G_15DefaultEpilogueISI_SJ_SJ_NS1F_6thread17LinearCombinationISI_Li1EffLNS1K_9ScaleType4KindE0ELNS_15FloatRoundStyleE2ESI_EENS1_15EpilogueDefaultEEEEEvvEEEEvNT_6ParamsE,"aw",@nobits
	.sectionflags	@""
	.align	16
	.zero		1024


//--------------------- .nv.shared.reserved.0     --------------------------
	.section	.nv.shared.reserved.0,"aw",@nobits
	.weak		__nv_reservedSMEM_offset_0_alias
	.size		__nv_reservedSMEM_offset_0_alias, 0, 0
	.other		__nv_reservedSMEM_offset_0_alias,@"STO_CUDA_RESERVED_SHARED STV_DEFAULT"
__nv_reservedSMEM_offset_0_alias:
	.zero		0


//--------------------- .nv.global                --------------------------
	.section	.nv.global,"aw",@nobits
.nv.global:
	.type		_ZN40_INTERNAL_5d32bc27_4_k_cu_68232931_223074cute1_E,@object
	.size		_ZN40_INTERNAL_5d32bc27_4_k_cu_68232931_223074cute1_E,(_ZN40_INTERNAL_5d32bc27_4_k_cu_68232931_223074cuda3std3__45__cpo6cbeginE - _ZN40_INTERNAL_5d32bc27_4_k_cu_68232931_223074cute1_E)
_ZN40_INTERNAL_5d32bc27_4_k_cu_68232931_223074cute1_E:
	.zero		1
	.type		_ZN40_INTERNAL_5d32bc27_4_k_cu_68232931_223074cuda3std3__45__cpo6cbeginE,@object
	.size		_ZN40_INTERNAL_5d32bc27_4_k_cu_68232931_223074cuda3std3__45__cpo6cbeginE,(_ZN40_INTERNAL_5d32bc27_4_k_cu_68232931_223074cuda3std3__48in_placeE - _ZN40_INTERNAL_5d32bc27_4_k_cu_68232931_223074cuda3std3__45__cpo6cbeginE)
_ZN40_INTERNAL_5d32bc27_4_k_cu_68232931_223074cuda3std3__45__cpo6cbeginE:
	.zero		1
	.type		_ZN40_INTERNAL_5d32bc27_4_k_cu_68232931_223074cuda3std3__48in_placeE,@object
	.size		_ZN40_INTERNAL_5d32bc27_4_k_cu_68232931_223074cuda3std3__48in_placeE,(_ZN40_INTERNAL_5d32bc27_4_k_cu_68232931_223074cuda3std6ranges3__45__cpo9iter_moveE - _ZN40_INTERNAL_5d32bc27_4_k_cu_68232931_223074cuda3std3__48in_placeE)
_ZN40_INTERNAL_5d32bc27_4_k_cu_68232931_223074cuda3std3__48in_placeE:
	.zero		1
	.type		_ZN40_INTERNAL_5d32bc27_4_k_cu_68232931_223074cuda3std6ranges3__45__cpo9iter_moveE,@object
	.size		_ZN40_INTERNAL_5d32bc27_4_k_cu_68232931_223074cuda3std6ranges3__45__cpo9iter_moveE,(_ZN40_INTERNAL_5d32bc27_4_k_cu_68232931_223074cuda3std3__45__cpo5beginE - _ZN40_INTERNAL_5d32bc27_4_k_cu_68232931_223074cuda3std6ranges3__45__cpo9iter_moveE)
_ZN40_INTERNAL_5d32bc27_4_k_cu_68232931_223074cuda3std6ranges3__45__cpo9iter_moveE:
	.zero		1
	.type		_ZN40_INTERNAL_5d32bc27_4_k_cu_68232931_223074cuda3std3__45__cpo5beginE,@object
	.size		_ZN40_INTERNAL_5d32bc27_4_k_cu_68232931_223074cuda3std3__45__cpo5beginE,(_ZN40_INTERNAL_5d32bc27_4_k_cu_68232931_223074cuda3std3__442_GLOBAL__N__5d32bc27_4_k_cu_68232931_223076ignoreE - _ZN40_INTERNAL_5d32bc27_4_k_cu_68232931_223074cuda3std3__45__cpo5beginE)
_ZN40_INTERNAL_5d32bc27_4_k_cu_68232931_223074cuda3std3__45__cpo5beginE:
	.zero		1
	.type		_ZN40_INTERNAL_5d32bc27_4_k_cu_68232931_223074cuda3std3__442_GLOBAL__N__5d32bc27_4_k_cu_68232931_223076ignoreE,@object
	.size		_ZN40_INTERNAL_5d32bc27_4_k_cu_68232931_223074cuda3std3__442_GLOBAL__N__5d32bc27_4_k_cu_68232931_223076ignoreE,(_ZN40_INTERNAL_5d32bc27_4_k_cu_68232931_223074cute7productE - _ZN40_INTERNAL_5d32bc27_4_k_cu_68232931_223074cuda3std3__442_GLOBAL__N__5d32bc27_4_k_cu_68232931_223076ignoreE)
_ZN40_INTERNAL_5d32bc27_4_k_cu_68232931_223074cuda3std3__442_GLOBAL__N__5d32bc27_4_k_cu_68232931_223076ignoreE:
	.zero		1
	.type		_ZN40_INTERNAL_5d32bc27_4_k_cu_68232931_223074cute7productE,@object
	.size		_ZN40_INTERNAL_5d32bc27_4_k_cu_68232931_223074cute7productE,(_ZN40_INTERNAL_5d32bc27_4_k_cu_68232931_223074cuda3std3__45__cpo3endE - _ZN40_INTERNAL_5d32bc27_4_k_cu_68232931_223074cute7productE)
_ZN40_INTERNAL_5d32bc27_4_k_cu_68232931_223074cute7productE:
	.zero		1
	.type		_ZN40_INTERNAL_5d32bc27_4_k_cu_68232931_223074cuda3std3__45__cpo3endE,@object
	.size		_ZN40_INTERNAL_5d32bc27_4_k_cu_68232931_223074cuda3std3__45__cpo3endE,(_ZN40_INTERNAL_5d32bc27_4_k_cu_68232931_223074cuda3std3__419piecewise_constructE - _ZN40_INTERNAL_5d32bc27_4_k_cu_68232931_223074cuda3std3__45__cpo3endE)
_ZN40_INTERNAL_5d32bc27_4_k_cu_68232931_223074cuda3std3__45__cpo3endE:
	.zero		1
	.type		_ZN40_INTERNAL_5d32bc27_4_k_cu_68232931_223074cuda3std3__419piecewise_constructE,@object
	.size		_ZN40_INTERNAL_5d32bc27_4_k_cu_68232931_223074cuda3std3__419piecewise_constructE,(_ZN40_INTERNAL_5d32bc27_4_k_cu_68232931_223074cuda3std3__45__cpo4cendE - _ZN40_INTERNAL_5d32bc27_4_k_cu_68232931_223074cuda3std3__419piecewise_constructE)
_ZN40_INTERNAL_5d32bc27_4_k_cu_68232931_223074cuda3std3__419piecewise_constructE:
	.zero		1
	.type		_ZN40_INTERNAL_5d32bc27_4_k_cu_68232931_223074cuda3std3__45__cpo4cendE,@object
	.size		_ZN40_INTERNAL_5d32bc27_4_k_cu_68232931_223074cuda3std3__45__cpo4cendE,(_ZN40_INTERNAL_5d32bc27_4_k_cu_68232931_223074cuda3std6ranges3__45__cpo4swapE - _ZN40_INTERNAL_5d32bc27_4_k_cu_68232931_223074cuda3std3__45__cpo4cendE)
_ZN40_INTERNAL_5d32bc27_4_k_cu_68232931_223074cuda3std3__45__cpo4cendE:
	.zero		1
	.type		_ZN40_INTERNAL_5d32bc27_4_k_cu_68232931_223074cuda3std6ranges3__45__cpo4swapE,@object
	.size		_ZN40_INTERNAL_5d32bc27_4_k_cu_68232931_223074cuda3std6ranges3__45__cpo4swapE,(.L_8 - _ZN40_INTERNAL_5d32bc27_4_k_cu_68232931_223074cuda3std6ranges3__45__cpo4swapE)
_ZN40_INTERNAL_5d32bc27_4_k_cu_68232931_223074cuda3std6ranges3__45__cpo4swapE:
	.zero		1
.L_8:


//--------------------- .nv.constant0._ZN7cutlass13device_kernelINS_4gemm6kernel13GemmUniversalIN4cute5tupleIJiiiiEEENS1_10collective13CollectiveMmaINS1_34MainloopSm90TmaGmmaWarpSpecializedILi5ENS5_IJNS4_1CILi1EEESB_SB_EEENS1_35KernelTmaWarpSpecializedCooperativeEEENS5_IJNSA_ILi256EEESF_NSA_ILi64EEEEEENS_10bfloat16_tENS5_IJlSB_lEEESI_SJ_NS4_8TiledMMAINS4_8MMA_AtomIJNS4_4SM904GMMA28MMA_64x256x16_F32BF16BF16_SSILNSN_5MajorE0ELSP_0ELNSN_7ScaleInE1ELSQ_1EEEEEENS4_6LayoutINS5_IJNSA_ILi2EEESB_SB_EEENS5_IJSB_NSA_ILi0EEESW_EEEEENS5_IJNS4_10UnderscoreESZ_SZ_EEEEENS4_13SM90_TMA_LOADENS4_14ComposedLayoutINS4_7SwizzleILi3ELi4ELi3EEENS4_18smem_ptr_flag_bitsILi16EEENST_INS5_IJNSA_ILi8EEESG_EEENS5_IJSG_SB_EEEEEEEvNS4_8identityES12_S1C_vS1D_EENS_8epilogue10collective6detail29Sm90TmaWarpSpecializedAdapterINS1G_15DefaultEpilogueISI_SJ_SJ_NS1F_6thread17LinearCombinationISI_Li1EffLNS1K_9ScaleType4KindE0ELNS_15FloatRoundStyleE2ESI_EENS1_15EpilogueDefaultEEEEEvvEEEEvNT_6ParamsE --------------------------
	.section	.nv.constant0._ZN7cutlass13device_kernelINS_4gemm6kernel13GemmUniversalIN4cute5tupleIJiiiiEEENS1_10collective13CollectiveMmaINS1_34MainloopSm90TmaGmmaWarpSpecializedILi5ENS5_IJNS4_1CILi1EEESB_SB_EEENS1_35KernelTmaWarpSpecializedCooperativeEEENS5_IJNSA_ILi256EEESF_NSA_ILi64EEEEEENS_10bfloat16_tENS5_IJlSB_lEEESI_SJ_NS4_8TiledMMAINS4_8MMA_AtomIJNS4_4SM904GMMA28MMA_64x256x16_F32BF16BF16_SSILNSN_5MajorE0ELSP_0ELNSN_7ScaleInE1ELSQ_1EEEEEENS4_6LayoutINS5_IJNSA_ILi2EEESB_SB_EEENS5_IJSB_NSA_ILi0EEESW_EEEEENS5_IJNS4_10UnderscoreESZ_SZ_EEEEENS4_13SM90_TMA_LOADENS4_14ComposedLayoutINS4_7SwizzleILi3ELi4ELi3EEENS4_18smem_ptr_flag_bitsILi16EEENST_INS5_IJNSA_ILi8EEESG_EEENS5_IJSG_SB_EEEEEEEvNS4_8identityES12_S1C_vS1D_EENS_8epilogue10collective6detail29Sm90TmaWarpSpecializedAdapterINS1G_15DefaultEpilogueISI_SJ_SJ_NS1F_6thread17LinearCombinationISI_Li1EffLNS1K_9ScaleType4KindE0ELNS_15FloatRoundStyleE2ESI_EENS1_15EpilogueDefaultEEEEEvvEEEEvNT_6ParamsE,"a",@progbits
	.sectionflags	@""
	.align	4
.nv.constant0._ZN7cutlass13device_kernelINS_4gemm6kernel13GemmUniversalIN4cute5tupleIJiiiiEEENS1_10collective13CollectiveMmaINS1_34MainloopSm90TmaGmmaWarpSpecializedILi5ENS5_IJNS4_1CILi1EEESB_SB_EEENS1_35KernelTmaWarpSpecializedCooperativeEEENS5_IJNSA_ILi256EEESF_NSA_ILi64EEEEEENS_10bfloat16_tENS5_IJlSB_lEEESI_SJ_NS4_8TiledMMAINS4_8MMA_AtomIJNS4_4SM904GMMA28MMA_64x256x16_F32BF16BF16_SSILNSN_5MajorE0ELSP_0ELNSN_7ScaleInE1ELSQ_1EEEEEENS4_6LayoutINS5_IJNSA_ILi2EEESB_SB_EEENS5_IJSB_NSA_ILi0EEESW_EEEEENS5_IJNS4_10UnderscoreESZ_SZ_EEEEENS4_13SM90_TMA_LOADENS4_14ComposedLayoutINS4_7SwizzleILi3ELi4ELi3EEENS4_18smem_ptr_flag_bitsILi16EEENST_INS5_IJNSA_ILi8EEESG_EEENS5_IJSG_SB_EEEEEEEvNS4_8identityES12_S1C_vS1D_EENS_8epilogue10collective6detail29Sm90TmaWarpSpecializedAdapterINS1G_15DefaultEpilogueISI_SJ_SJ_NS1F_6thread17LinearCombinationISI_Li1EffLNS1K_9ScaleType4KindE0ELNS_15FloatRoundStyleE2ESI_EENS1_15EpilogueDefaultEEEEEvvEEEEvNT_6ParamsE:
	.zero		1664


//--------------------- SYMBOLS --------------------------

	.type		.nv.reservedSmem.offset0,@object
	.size		.nv.reservedSmem.offset0,0x4
	.type		__assertfail,@function
